// auto-generated by cutlass_sweep.gemm — config: {"arch": "sm_90", "cluster_m": 2, "cluster_n": 1, "dtype": "bf16", "stages": 4, "tile_k": 64, "tile_m": 128, "tile_n": 128}
#include "cutlass/cutlass.h"
#include "cutlass/gemm/collective/collective_builder.hpp"
#include "cutlass/gemm/device/gemm_universal_adapter.h"
#include "cutlass/gemm/kernel/gemm_universal.hpp"
#include "cutlass/epilogue/collective/collective_builder.hpp"

using ElemA = cutlass::bfloat16_t;
using ElemB = cutlass::bfloat16_t;
using ElemCD = cutlass::bfloat16_t;
using Acc  = float;
using TileShape    = cute::Shape<cute::_128, cute::_128, cute::_64>;
using ClusterShape = cute::Shape<cute::_2, cute::_1, cute::_1>;

using CollectiveEpilogue = typename cutlass::epilogue::collective::CollectiveBuilder<
    cutlass::arch::Sm90, cutlass::arch::OpClassTensorOp,
    TileShape, ClusterShape,
    cutlass::epilogue::collective::EpilogueTileAuto,
    Acc, Acc,
    ElemCD, cutlass::layout::RowMajor, 128 / cutlass::sizeof_bits<ElemCD>::value,
    ElemCD, cutlass::layout::RowMajor, 128 / cutlass::sizeof_bits<ElemCD>::value,
    cutlass::epilogue::collective::EpilogueScheduleAuto
  >::CollectiveOp;

using CollectiveMainloop = typename cutlass::gemm::collective::CollectiveBuilder<
    cutlass::arch::Sm90, cutlass::arch::OpClassTensorOp,
    ElemA, cutlass::layout::RowMajor, 128 / cutlass::sizeof_bits<ElemA>::value,
    ElemB, cutlass::layout::ColumnMajor, 128 / cutlass::sizeof_bits<ElemB>::value,
    Acc,
    TileShape, ClusterShape,
    cutlass::gemm::collective::StageCount<4>,
    cutlass::gemm::collective::KernelScheduleAuto
  >::CollectiveOp;

using GemmKernel = cutlass::gemm::kernel::GemmUniversal<
    cute::Shape<int,int,int,int>,
    CollectiveMainloop,
    CollectiveEpilogue
>;
using Gemm = cutlass::gemm::device::GemmUniversalAdapter<GemmKernel>;

// Force the device kernel symbol into the cubin without needing a host main.
auto* _anchor = &cutlass::device_kernel<GemmKernel>;


// ===== COMPILED SASS (sm_90a) =====

	.target	sm_90a

	.elftype	@"ET_EXEC"


//--------------------- .note.nv.tkinfo           --------------------------
	.section	.note.nv.tkinfo,"",@"SHT_NOTE"
	.sectionflags	@"SHF_NOTE_NV_TKINFO"
	.tkinfo
        /*0018*/ 	.word	0x00000002
        /*0030*/ 	.string	""
        /*0030*/ 	.string	"ptxas"
        /*0030*/ 	.string	"Cuda compilation tools, release 13.0, V13.0.88"
        /*0030*/ 	.string	"Build cuda_13.0.r13.0/compiler.36424714_0"
        /*0030*/ 	.string	"-arch sm_90a -m 64 "



//--------------------- .note.nv.cuinfo           --------------------------
	.section	.note.nv.cuinfo,"",@"SHT_NOTE"
	.sectionflags	@"SHF_NOTE_NV_CUINFO"
        /*0018*/ 	.short	0x0002
        /*001a*/ 	.short	0x005a
        /*001c*/ 	.short	0x0082
	.zero		2


//--------------------- .nv.info                  --------------------------
	.section	.nv.info,"",@"SHT_CUDA_INFO"
	.align	4


	//----- nvinfo : EIATTR_REGCOUNT
	.align		4
        /*0000*/ 	.byte	0x04, 0x2f
        /*0002*/ 	.short	(.L_15 - .L_14)
	.align		4
.L_14:
        /*0004*/ 	.word	index@(_ZN7cutlass13device_kernelINS_4gemm6kernel13GemmUniversalIN4cute5tupleIJiiiiEEENS1_10collective13CollectiveMmaINS1_34MainloopSm90TmaGmmaWarpSpecializedILi4ENS5_IJNS4_1CILi2EEENSA_ILi1EEESC_EEENS1_35KernelTmaWarpSpecializedCooperativeEEENS5_IJNSA_ILi128EEESG_NSA_ILi64EEEEEENS_10bfloat16_tENS5_IJlSC_lEEESJ_SK_NS4_8TiledMMAINS4_8MMA_AtomIJNS4_4SM904GMMA28MMA_64x128x16_F32BF16BF16_SSILNSO_5MajorE0ELSQ_0ELNSO_7ScaleInE1ELSR_1EEEEEENS4_6LayoutISD_NS5_IJSC_NSA_ILi0EEESV_EEEEENS5_IJNS4_10UnderscoreESY_SY_EEEEENS4_13SM90_TMA_LOADENS4_14ComposedLayoutINS4_7SwizzleILi3ELi4ELi3EEENS4_18smem_ptr_flag_bitsILi16EEENSU_INS5_IJNSA_ILi8EEESH_EEENS5_IJSH_SC_EEEEEEEvNS4_8identityENS4_23SM90_TMA_LOAD_MULTICASTES1B_vS1C_EENS_8epilogue10collective6detail29Sm90TmaWarpSpecializedAdapterINS1G_15DefaultEpilogueISJ_SK_SK_NS1F_6thread17LinearCombinationISJ_Li1EffLNS1K_9ScaleType4KindE0ELNS_15FloatRoundStyleE2ESJ_EENS1_15EpilogueDefaultEEEEEvvEEEEvNT_6ParamsE)
        /*0008*/ 	.word	0x000000a8


	//----- nvinfo : EIATTR_FRAME_SIZE
	.align		4
.L_15:
        /*000c*/ 	.byte	0x04, 0x11
        /*000e*/ 	.short	(.L_17 - .L_16)
	.align		4
.L_16:
        /*0010*/ 	.word	index@(_ZN7cutlass13device_kernelINS_4gemm6kernel13GemmUniversalIN4cute5tupleIJiiiiEEENS1_10collective13CollectiveMmaINS1_34MainloopSm90TmaGmmaWarpSpecializedILi4ENS5_IJNS4_1CILi2EEENSA_ILi1EEESC_EEENS1_35KernelTmaWarpSpecializedCooperativeEEENS5_IJNSA_ILi128EEESG_NSA_ILi64EEEEEENS_10bfloat16_tENS5_IJlSC_lEEESJ_SK_NS4_8TiledMMAINS4_8MMA_AtomIJNS4_4SM904GMMA28MMA_64x128x16_F32BF16BF16_SSILNSO_5MajorE0ELSQ_0ELNSO_7ScaleInE1ELSR_1EEEEEENS4_6LayoutISD_NS5_IJSC_NSA_ILi0EEESV_EEEEENS5_IJNS4_10UnderscoreESY_SY_EEEEENS4_13SM90_TMA_LOADENS4_14ComposedLayoutINS4_7SwizzleILi3ELi4ELi3EEENS4_18smem_ptr_flag_bitsILi16EEENSU_INS5_IJNSA_ILi8EEESH_EEENS5_IJSH_SC_EEEEEEEvNS4_8identityENS4_23SM90_TMA_LOAD_MULTICASTES1B_vS1C_EENS_8epilogue10collective6detail29Sm90TmaWarpSpecializedAdapterINS1G_15DefaultEpilogueISJ_SK_SK_NS1F_6thread17LinearCombinationISJ_Li1EffLNS1K_9ScaleType4KindE0ELNS_15FloatRoundStyleE2ESJ_EENS1_15EpilogueDefaultEEEEEvvEEEEvNT_6ParamsE)
        /*0014*/ 	.word	0x00000000


	//----- nvinfo : EIATTR_MIN_STACK_SIZE
	.align		4
.L_17:
        /*0018*/ 	.byte	0x04, 0x12
        /*001a*/ 	.short	(.L_19 - .L_18)
	.align		4
.L_18:
        /*001c*/ 	.word	index@(_ZN7cutlass13device_kernelINS_4gemm6kernel13GemmUniversalIN4cute5tupleIJiiiiEEENS1_10collective13CollectiveMmaINS1_34MainloopSm90TmaGmmaWarpSpecializedILi4ENS5_IJNS4_1CILi2EEENSA_ILi1EEESC_EEENS1_35KernelTmaWarpSpecializedCooperativeEEENS5_IJNSA_ILi128EEESG_NSA_ILi64EEEEEENS_10bfloat16_tENS5_IJlSC_lEEESJ_SK_NS4_8TiledMMAINS4_8MMA_AtomIJNS4_4SM904GMMA28MMA_64x128x16_F32BF16BF16_SSILNSO_5MajorE0ELSQ_0ELNSO_7ScaleInE1ELSR_1EEEEEENS4_6LayoutISD_NS5_IJSC_NSA_ILi0EEESV_EEEEENS5_IJNS4_10UnderscoreESY_SY_EEEEENS4_13SM90_TMA_LOADENS4_14ComposedLayoutINS4_7SwizzleILi3ELi4ELi3EEENS4_18smem_ptr_flag_bitsILi16EEENSU_INS5_IJNSA_ILi8EEESH_EEENS5_IJSH_SC_EEEEEEEvNS4_8identityENS4_23SM90_TMA_LOAD_MULTICASTES1B_vS1C_EENS_8epilogue10collective6detail29Sm90TmaWarpSpecializedAdapterINS1G_15DefaultEpilogueISJ_SK_SK_NS1F_6thread17LinearCombinationISJ_Li1EffLNS1K_9ScaleType4KindE0ELNS_15FloatRoundStyleE2ESJ_EENS1_15EpilogueDefaultEEEEEvvEEEEvNT_6ParamsE)
        /*0020*/ 	.word	0x00000000
.L_19:


//--------------------- .nv.compat                --------------------------
	.section	.nv.compat,"",@"SHT_CUDA_COMPAT_INFO"
	.align	4
        /*0000*/ 	.byte	0x02, 0x09, 0x01, 0x00, 0x02, 0x02, 0x04, 0x00, 0x02, 0x05, 0x05, 0x00, 0x03, 0x07, 0x01, 0x01
        /*0010*/ 	.byte	0x02, 0x03, 0x01, 0x00, 0x02, 0x06, 0x01, 0x00, 0x04, 0x0b, 0x08, 0x00, 0x00, 0x00, 0x00, 0x00
        /*0020*/ 	.byte	0x00, 0x00, 0x00, 0x00


//--------------------- .nv.info._ZN7cutlass13device_kernelINS_4gemm6kernel13GemmUniversalIN4cute5tupleIJiiiiEEENS1_10collective13CollectiveMmaINS1_34MainloopSm90TmaGmmaWarpSpecializedILi4ENS5_IJNS4_1CILi2EEENSA_ILi1EEESC_EEENS1_35KernelTmaWarpSpecializedCooperativeEEENS5_IJNSA_ILi128EEESG_NSA_ILi64EEEEEENS_10bfloat16_tENS5_IJlSC_lEEESJ_SK_NS4_8TiledMMAINS4_8MMA_AtomIJNS4_4SM904GMMA28MMA_64x128x16_F32BF16BF16_SSILNSO_5MajorE0ELSQ_0ELNSO_7ScaleInE1ELSR_1EEEEEENS4_6LayoutISD_NS5_IJSC_NSA_ILi0EEESV_EEEEENS5_IJNS4_10UnderscoreESY_SY_EEEEENS4_13SM90_TMA_LOADENS4_14ComposedLayoutINS4_7SwizzleILi3ELi4ELi3EEENS4_18smem_ptr_flag_bitsILi16EEENSU_INS5_IJNSA_ILi8EEESH_EEENS5_IJSH_SC_EEEEEEEvNS4_8identityENS4_23SM90_TMA_LOAD_MULTICASTES1B_vS1C_EENS_8epilogue10collective6detail29Sm90TmaWarpSpecializedAdapterINS1G_15DefaultEpilogueISJ_SK_SK_NS1F_6thread17LinearCombinationISJ_Li1EffLNS1K_9ScaleType4KindE0ELNS_15FloatRoundStyleE2ESJ_EENS1_15EpilogueDefaultEEEEEvvEEEEvNT_6ParamsE --------------------------
	.section	.nv.info._ZN7cutlass13device_kernelINS_4gemm6kernel13GemmUniversalIN4cute5tupleIJiiiiEEENS1_10collective13CollectiveMmaINS1_34MainloopSm90TmaGmmaWarpSpecializedILi4ENS5_IJNS4_1CILi2EEENSA_ILi1EEESC_EEENS1_35KernelTmaWarpSpecializedCooperativeEEENS5_IJNSA_ILi128EEESG_NSA_ILi64EEEEEENS_10bfloat16_tENS5_IJlSC_lEEESJ_SK_NS4_8TiledMMAINS4_8MMA_AtomIJNS4_4SM904GMMA28MMA_64x128x16_F32BF16BF16_SSILNSO_5MajorE0ELSQ_0ELNSO_7ScaleInE1ELSR_1EEEEEENS4_6LayoutISD_NS5_IJSC_NSA_ILi0EEESV_EEEEENS5_IJNS4_10UnderscoreESY_SY_EEEEENS4_13SM90_TMA_LOADENS4_14ComposedLayoutINS4_7SwizzleILi3ELi4ELi3EEENS4_18smem_ptr_flag_bitsILi16EEENSU_INS5_IJNSA_ILi8EEESH_EEENS5_IJSH_SC_EEEEEEEvNS4_8identityENS4_23SM90_TMA_LOAD_MULTICASTES1B_vS1C_EENS_8epilogue10collective6detail29Sm90TmaWarpSpecializedAdapterINS1G_15DefaultEpilogueISJ_SK_SK_NS1F_6thread17LinearCombinationISJ_Li1EffLNS1K_9ScaleType4KindE0ELNS_15FloatRoundStyleE2ESJ_EENS1_15EpilogueDefaultEEEEEvvEEEEvNT_6ParamsE,"",@"SHT_CUDA_INFO"
	.sectionflags	@""
	.align	4


	//----- nvinfo : EIATTR_CUDA_API_VERSION
	.align		4
        /*0000*/ 	.byte	0x04, 0x37
        /*0002*/ 	.short	(.L_21 - .L_20)
.L_20:
        /*0004*/ 	.word	0x00000082


	//----- nvinfo : EIATTR_KPARAM_INFO
	.align		4
.L_21:
        /*0008*/ 	.byte	0x04, 0x17
        /*000a*/ 	.short	(.L_23 - .L_22)
.L_22:
        /*000c*/ 	.word	0x00000000
        /*0010*/ 	.short	0x0000
        /*0012*/ 	.short	0x0070
        /*0014*/ 	.byte	0x00, 0xf0, 0x01, 0x10


	//----- nvinfo : EIATTR_SPARSE_MMA_MASK
	.align		4
.L_23:
        /*0018*/ 	.byte	0x03, 0x50
        /*001a*/ 	.short	0x0000


	//----- nvinfo : EIATTR_MAXREG_COUNT
	.align		4
        /*001c*/ 	.byte	0x03, 0x1b
        /*001e*/ 	.short	0x00a8


	//----- nvinfo : EIATTR_NUM_BARRIERS
	.align		4
        /*0020*/ 	.byte	0x02, 0x4c
        /*0022*/ 	.byte	0x01
	.zero		1


	//----- nvinfo : EIATTR_EXTERNS
	.align		4
        /*0024*/ 	.byte	0x04, 0x0f
        /*0026*/ 	.short	(.L_25 - .L_24)


	//   ....[0]....
	.align		4
.L_24:
        /*0028*/ 	.word	index@(__assertfail)


	//----- nvinfo : EIATTR_MERCURY_ISA_VERSION
	.align		4
.L_25:
        /*002c*/ 	.byte	0x03, 0x5f
        /*002e*/ 	.short	0x0101


	//----- nvinfo : EIATTR_INT_WARP_WIDE_INSTR_OFFSETS
	.align		4
        /*0030*/ 	.byte	0x04, 0x31
        /*0032*/ 	.short	(.L_27 - .L_26)


	//   ....[0]....
.L_26:
        /*0034*/ 	.word	0x00000490


	//   ....[1]....
        /*0038*/ 	.word	0x000004c0


	//   ....[2]....
        /*003c*/ 	.word	0x00000680


	//   ....[3]....
        /*0040*/ 	.word	0x00001f00


	//----- nvinfo : EIATTR_COOP_GROUP_MASK_REGIDS
	.align		4
.L_27:
        /*0044*/ 	.byte	0x04, 0x29
        /*0046*/ 	.short	(.L_29 - .L_28)


	//   ....[0]....
.L_28:
        /*0048*/ 	.word	0xffffffff


	//   ....[1]....
        /*004c*/ 	.word	0xffffffff


	//   ....[2]....
        /*0050*/ 	.word	0xffffffff


	//   ....[3]....
        /*0054*/ 	.word	0xffffffff


	//   ....[4]....
        /*0058*/ 	.word	0xffffffff


	//   ....[5]....
        /*005c*/ 	.word	0xffffffff


	//----- nvinfo : EIATTR_COOP_GROUP_INSTR_OFFSETS
	.align		4
.L_29:
        /*0060*/ 	.byte	0x04, 0x28
        /*0062*/ 	.short	(.L_31 - .L_30)


	//   ....[0]....
.L_30:
        /*0064*/ 	.word	0x00000060


	//   ....[1]....
        /*0068*/ 	.word	0x00000070


	//   ....[2]....
        /*006c*/ 	.word	0x00000130


	//   ....[3]....
        /*0070*/ 	.word	0x000002d0


	//   ....[4]....
        /*0074*/ 	.word	0x00000800


	//   ....[5]....
        /*0078*/ 	.word	0x00001480


	//----- nvinfo : EIATTR_REG_RECONFIG
	.align		4
.L_31:
        /*007c*/ 	.byte	0x01, 0x54
	.zero		2


	//----- nvinfo : EIATTR_SYSCALL_OFFSETS
	.align		4
        /*0080*/ 	.byte	0x04, 0x46
        /*0082*/ 	.short	(.L_33 - .L_32)


	//   ....[0]....
.L_32:
        /*0084*/ 	.word	0x00001670


	//----- nvinfo : EIATTR_MBARRIER_INSTR_OFFSETS
	.align		4
.L_33:
        /*0088*/ 	.byte	0x04, 0x39
        /*008a*/ 	.short	(.L_35 - .L_34)


	//   ....[0]....
.L_34:
        /*008c*/ 	.word	0x00000230
        /*0090*/ 	.word	0x000000ff
        /*0094*/ 	.word	0x00000000
        /*0098*/ 	.short	0x0100
        /*009a*/ 	.byte	0x08
	.zero		1


	//   ....[1]....
        /*009c*/ 	.word	0x00000240
        /*00a0*/ 	.word	0x000000ff
        /*00a4*/ 	.word	0x00000020
        /*00a8*/ 	.short	0x0100
        /*00aa*/ 	.byte	0x08
	.zero		1


	//   ....[2]....
        /*00ac*/ 	.word	0x00000250
        /*00b0*/ 	.word	0x000000ff
        /*00b4*/ 	.word	0x00000008
        /*00b8*/ 	.short	0x0100
        /*00ba*/ 	.byte	0x08
	.zero		1


	//   ....[3]....
        /*00bc*/ 	.word	0x00000260
        /*00c0*/ 	.word	0x000000ff
        /*00c4*/ 	.word	0x00000028
        /*00c8*/ 	.short	0x0100
        /*00ca*/ 	.byte	0x08
	.zero		1


	//   ....[4]....
        /*00cc*/ 	.word	0x00000270
        /*00d0*/ 	.word	0x000000ff
        /*00d4*/ 	.word	0x00000010
        /*00d8*/ 	.short	0x0100
        /*00da*/ 	.byte	0x08
	.zero		1


	//   ....[5]....
        /*00dc*/ 	.word	0x00000280
        /*00e0*/ 	.word	0x000000ff
        /*00e4*/ 	.word	0x00000030
        /*00e8*/ 	.short	0x0100
        /*00ea*/ 	.byte	0x08
	.zero		1


	//   ....[6]....
        /*00ec*/ 	.word	0x00000290
        /*00f0*/ 	.word	0x000000ff
        /*00f4*/ 	.word	0x00000018
        /*00f8*/ 	.short	0x0100
        /*00fa*/ 	.byte	0x08
	.zero		1


	//   ....[7]....
        /*00fc*/ 	.word	0x000002a0
        /*0100*/ 	.word	0x000000ff
        /*0104*/ 	.word	0x00000038
        /*0108*/ 	.short	0x0100
        /*010a*/ 	.byte	0x08
	.zero		1


	//   ....[8]....
        /*010c*/ 	.word	0x00000720
        /*0110*/ 	.word	0x000000ff
        /*0114*/ 	.word	0x00000050
        /*0118*/ 	.short	0x0100
        /*011a*/ 	.byte	0x06
	.zero		1


	//   ....[9]....
        /*011c*/ 	.word	0x000007a0
        /*0120*/ 	.word	0x000000ff
        /*0124*/ 	.word	0x00000058
        /*0128*/ 	.short	0x0100
        /*012a*/ 	.byte	0x06
	.zero		1


	//   ....[10]....
        /*012c*/ 	.word	0x00001730
        /*0130*/ 	.word	0x00000003
        /*0134*/ 	.word	0x00000000
        /*0138*/ 	.short	0x010a
        /*013a*/ 	.byte	0x3f
	.zero		1


	//   ....[11]....
        /*013c*/ 	.word	0x00001790
        /*0140*/ 	.word	0x00000003
        /*0144*/ 	.word	0x00000000
        /*0148*/ 	.short	0x010a
        /*014a*/ 	.byte	0x3f
	.zero		1


	//   ....[12]....
        /*014c*/ 	.word	0x00001b10
        /*0150*/ 	.word	0x00000005
        /*0154*/ 	.word	0x00000000
        /*0158*/ 	.short	0x010a
        /*015a*/ 	.byte	0x3f
	.zero		1


	//   ....[13]....
        /*015c*/ 	.word	0x00001b50
        /*0160*/ 	.word	0x00000005
        /*0164*/ 	.word	0x00000000
        /*0168*/ 	.short	0x010a
        /*016a*/ 	.byte	0x3f
	.zero		1


	//   ....[14]....
        /*016c*/ 	.word	0x00001db0
        /*0170*/ 	.word	0x00000004
        /*0174*/ 	.word	0x00000000
        /*0178*/ 	.short	0x0101
        /*017a*/ 	.byte	0x3f
	.zero		1


	//   ....[15]....
        /*017c*/ 	.word	0x00001f70
        /*0180*/ 	.word	0x00000000
        /*0184*/ 	.word	0x00000000
        /*0188*/ 	.short	0x0101
        /*018a*/ 	.byte	0x3f
	.zero		1


	//   ....[16]....
        /*018c*/ 	.word	0x00007090
        /*0190*/ 	.word	0x00000017
        /*0194*/ 	.word	0x00000020
        /*0198*/ 	.short	0x010a
        /*019a*/ 	.byte	0x3f
	.zero		1


	//   ....[17]....
        /*019c*/ 	.word	0x00007450
        /*01a0*/ 	.word	0x00000005
        /*01a4*/ 	.word	0x00000058
        /*01a8*/ 	.short	0x0101
        /*01aa*/ 	.byte	0x3f
	.zero		1


	//   ....[18]....
        /*01ac*/ 	.word	0x00007b70
        /*01b0*/ 	.word	0x00000007
        /*01b4*/ 	.word	0x00000000
        /*01b8*/ 	.short	0x010a
        /*01ba*/ 	.byte	0x3f
	.zero		1


	//   ....[19]....
        /*01bc*/ 	.word	0x00007bf0
        /*01c0*/ 	.word	0x00000006
        /*01c4*/ 	.word	0x00000000
        /*01c8*/ 	.short	0x010a
        /*01ca*/ 	.byte	0x3f
	.zero		1


	//   ....[20]....
        /*01cc*/ 	.word	0x00007c80
        /*01d0*/ 	.word	0x00000007
        /*01d4*/ 	.word	0x00000000
        /*01d8*/ 	.short	0x010a
        /*01da*/ 	.byte	0x3f
	.zero		1


	//   ....[21]....
        /*01dc*/ 	.word	0x00007d10
        /*01e0*/ 	.word	0x00000005
        /*01e4*/ 	.word	0x00000000
        /*01e8*/ 	.short	0x010a
        /*01ea*/ 	.byte	0x3f
	.zero		1


	//   ....[22]....
        /*01ec*/ 	.word	0x00007d70
        /*01f0*/ 	.word	0x00000003
        /*01f4*/ 	.word	0x00000000
        /*01f8*/ 	.short	0x010a
        /*01fa*/ 	.byte	0x3f
	.zero		1


	//   ....[23]....
        /*01fc*/ 	.word	0x00007dc0
        /*0200*/ 	.word	0x00000005
        /*0204*/ 	.word	0x00000000
        /*0208*/ 	.short	0x010a
        /*020a*/ 	.byte	0x3f
	.zero		1


	//   ....[24]....
        /*020c*/ 	.word	0x00007e90
        /*0210*/ 	.word	0x00000017
        /*0214*/ 	.word	0x00000020
        /*0218*/ 	.short	0x010a
        /*021a*/ 	.byte	0x3f
	.zero		1


	//   ....[25]....
        /*021c*/ 	.word	0x00007f60
        /*0220*/ 	.word	0x00000007
        /*0224*/ 	.word	0x00000000
        /*0228*/ 	.short	0x010a
        /*022a*/ 	.byte	0x3f
	.zero		1


	//   ....[26]....
        /*022c*/ 	.word	0x00007fb0
        /*0230*/ 	.word	0x00000006
        /*0234*/ 	.word	0x00000000
        /*0238*/ 	.short	0x010a
        /*023a*/ 	.byte	0x3f
	.zero		1


	//   ....[27]....
        /*023c*/ 	.word	0x00008000
        /*0240*/ 	.word	0x00000007
        /*0244*/ 	.word	0x00000000
        /*0248*/ 	.short	0x010a
        /*024a*/ 	.byte	0x3f
	.zero		1


	//----- nvinfo : EIATTR_NUM_MBARRIERS
	.align		4
.L_35:
        /*024c*/ 	.byte	0x03, 0x38
        /*024e*/ 	.short	0x000a


	//----- nvinfo : EIATTR_EXIT_INSTR_OFFSETS
	.align		4
        /*0250*/ 	.byte	0x04, 0x1c
        /*0252*/ 	.short	(.L_37 - .L_36)


	//   ....[0]....
.L_36:
        /*0254*/ 	.word	0x000009d0


	//   ....[1]....
        /*0258*/ 	.word	0x000011e0


	//   ....[2]....
        /*025c*/ 	.word	0x00006810


	//   ....[3]....
        /*0260*/ 	.word	0x00006d70


	//   ....[4]....
        /*0264*/ 	.word	0x00007d60


	//----- nvinfo : EIATTR_MAX_THREADS
	.align		4
.L_37:
        /*0268*/ 	.byte	0x04, 0x05
        /*026a*/ 	.short	(.L_39 - .L_38)
.L_38:
        /*026c*/ 	.word	0x00000180
        /*0270*/ 	.word	0x00000001
        /*0274*/ 	.word	0x00000001


	//----- nvinfo : EIATTR_CRS_STACK_SIZE
	.align		4
.L_39:
        /*0278*/ 	.byte	0x04, 0x1e
        /*027a*/ 	.short	(.L_41 - .L_40)
.L_40:
        /*027c*/ 	.word	0x00000000


	//----- nvinfo : EIATTR_CBANK_PARAM_SIZE
	.align		4
.L_41:
        /*0280*/ 	.byte	0x03, 0x19
        /*0282*/ 	.short	0x0470


	//----- nvinfo : EIATTR_PARAM_CBANK
	.align		4
        /*0284*/ 	.byte	0x04, 0x0a
        /*0286*/ 	.short	(.L_43 - .L_42)
	.align		4
.L_42:
        /*0288*/ 	.word	index@(.nv.constant0._ZN7cutlass13device_kernelINS_4gemm6kernel13GemmUniversalIN4cute5tupleIJiiiiEEENS1_10collective13CollectiveMmaINS1_34MainloopSm90TmaGmmaWarpSpecializedILi4ENS5_IJNS4_1CILi2EEENSA_ILi1EEESC_EEENS1_35KernelTmaWarpSpecializedCooperativeEEENS5_IJNSA_ILi128EEESG_NSA_ILi64EEEEEENS_10bfloat16_tENS5_IJlSC_lEEESJ_SK_NS4_8TiledMMAINS4_8MMA_AtomIJNS4_4SM904GMMA28MMA_64x128x16_F32BF16BF16_SSILNSO_5MajorE0ELSQ_0ELNSO_7ScaleInE1ELSR_1EEEEEENS4_6LayoutISD_NS5_IJSC_NSA_ILi0EEESV_EEEEENS5_IJNS4_10UnderscoreESY_SY_EEEEENS4_13SM90_TMA_LOADENS4_14ComposedLayoutINS4_7SwizzleILi3ELi4ELi3EEENS4_18smem_ptr_flag_bitsILi16EEENSU_INS5_IJNSA_ILi8EEESH_EEENS5_IJSH_SC_EEEEEEEvNS4_8identityENS4_23SM90_TMA_LOAD_MULTICASTES1B_vS1C_EENS_8epilogue10collective6detail29Sm90TmaWarpSpecializedAdapterINS1G_15DefaultEpilogueISJ_SK_SK_NS1F_6thread17LinearCombinationISJ_Li1EffLNS1K_9ScaleType4KindE0ELNS_15FloatRoundStyleE2ESJ_EENS1_15EpilogueDefaultEEEEEvvEEEEvNT_6ParamsE)
        /*028c*/ 	.short	0x0210
        /*028e*/ 	.short	0x0470


	//----- nvinfo : EIATTR_SW_WAR
	.align		4
.L_43:
        /*0290*/ 	.byte	0x04, 0x36
        /*0292*/ 	.short	(.L_45 - .L_44)
.L_44:
        /*0294*/ 	.word	0x00000008
.L_45:


//--------------------- .nv.callgraph             --------------------------
	.section	.nv.callgraph,"",@"SHT_CUDA_CALLGRAPH"
	.align	4
	.sectionentsize	8
	.align		4
        /*0000*/ 	.word	0x00000000
	.align		4
        /*0004*/ 	.word	0xffffffff
	.align		4
        /*0008*/ 	.word	index@(_ZN7cutlass13device_kernelINS_4gemm6kernel13GemmUniversalIN4cute5tupleIJiiiiEEENS1_10collective13CollectiveMmaINS1_34MainloopSm90TmaGmmaWarpSpecializedILi4ENS5_IJNS4_1CILi2EEENSA_ILi1EEESC_EEENS1_35KernelTmaWarpSpecializedCooperativeEEENS5_IJNSA_ILi128EEESG_NSA_ILi64EEEEEENS_10bfloat16_tENS5_IJlSC_lEEESJ_SK_NS4_8TiledMMAINS4_8MMA_AtomIJNS4_4SM904GMMA28MMA_64x128x16_F32BF16BF16_SSILNSO_5MajorE0ELSQ_0ELNSO_7ScaleInE1ELSR_1EEEEEENS4_6LayoutISD_NS5_IJSC_NSA_ILi0EEESV_EEEEENS5_IJNS4_10UnderscoreESY_SY_EEEEENS4_13SM90_TMA_LOADENS4_14ComposedLayoutINS4_7SwizzleILi3ELi4ELi3EEENS4_18smem_ptr_flag_bitsILi16EEENSU_INS5_IJNSA_ILi8EEESH_EEENS5_IJSH_SC_EEEEEEEvNS4_8identityENS4_23SM90_TMA_LOAD_MULTICASTES1B_vS1C_EENS_8epilogue10collective6detail29Sm90TmaWarpSpecializedAdapterINS1G_15DefaultEpilogueISJ_SK_SK_NS1F_6thread17LinearCombinationISJ_Li1EffLNS1K_9ScaleType4KindE0ELNS_15FloatRoundStyleE2ESJ_EENS1_15EpilogueDefaultEEEEEvvEEEEvNT_6ParamsE)
	.align		4
        /*000c*/ 	.word	index@(__assertfail)
	.align		4
        /*0010*/ 	.word	0x00000000
	.align		4
        /*0014*/ 	.word	0xfffffffe
	.align		4
        /*0018*/ 	.word	0x00000000
	.align		4
        /*001c*/ 	.word	0xfffffffd
	.align		4
        /*0020*/ 	.word	0x00000000
	.align		4
        /*0024*/ 	.word	0xfffffffc


//--------------------- .nv.constant4             --------------------------
	.section	.nv.constant4,"a",@progbits
	.align	8
	.align		8
.nv.constant4:
        /*0000*/ 	.dword	__assertfail
	.align		8
        /*0008*/ 	.dword	__unnamed_1
	.align		8
        /*0010*/ 	.dword	_ZN39_INTERNAL_9509851f_4_k_cu_22a1e537_37764cuda3std3__45__cpo5beginE
	.align		8
        /*0018*/ 	.dword	_ZN39_INTERNAL_9509851f_4_k_cu_22a1e537_37764cuda3std3__45__cpo3endE
	.align		8
        /*0020*/ 	.dword	_ZN39_INTERNAL_9509851f_4_k_cu_22a1e537_37764cuda3std3__45__cpo6cbeginE
	.align		8
        /*0028*/ 	.dword	_ZN39_INTERNAL_9509851f_4_k_cu_22a1e537_37764cuda3std3__45__cpo4cendE
	.align		8
        /*0030*/ 	.dword	_ZN39_INTERNAL_9509851f_4_k_cu_22a1e537_37764cuda3std3__441_GLOBAL__N__9509851f_4_k_cu_22a1e537_37766ignoreE
	.align		8
        /*0038*/ 	.dword	_ZN39_INTERNAL_9509851f_4_k_cu_22a1e537_37764cuda3std3__419piecewise_constructE
	.align		8
        /*0040*/ 	.dword	_ZN39_INTERNAL_9509851f_4_k_cu_22a1e537_37764cuda3std3__48in_placeE
	.align		8
        /*0048*/ 	.dword	_ZN39_INTERNAL_9509851f_4_k_cu_22a1e537_37764cuda3std6ranges3__45__cpo4swapE
	.align		8
        /*0050*/ 	.dword	_ZN39_INTERNAL_9509851f_4_k_cu_22a1e537_37764cuda3std6ranges3__45__cpo9iter_moveE
	.align		8
        /*0058*/ 	.dword	_ZN39_INTERNAL_9509851f_4_k_cu_22a1e537_37764cute7productE
	.align		8
        /*0060*/ 	.dword	_ZN39_INTERNAL_9509851f_4_k_cu_22a1e537_37764cute1_E
	.align		8
        /*0068*/ 	.dword	$str$22
	.align		8
        /*0070*/ 	.dword	$str$23


//--------------------- .text._ZN7cutlass13device_kernelINS_4gemm6kernel13GemmUniversalIN4cute5tupleIJiiiiEEENS1_10collective13CollectiveMmaINS1_34MainloopSm90TmaGmmaWarpSpecializedILi4ENS5_IJNS4_1CILi2EEENSA_ILi1EEESC_EEENS1_35KernelTmaWarpSpecializedCooperativeEEENS5_IJNSA_ILi128EEESG_NSA_ILi64EEEEEENS_10bfloat16_tENS5_IJlSC_lEEESJ_SK_NS4_8TiledMMAINS4_8MMA_AtomIJNS4_4SM904GMMA28MMA_64x128x16_F32BF16BF16_SSILNSO_5MajorE0ELSQ_0ELNSO_7ScaleInE1ELSR_1EEEEEENS4_6LayoutISD_NS5_IJSC_NSA_ILi0EEESV_EEEEENS5_IJNS4_10UnderscoreESY_SY_EEEEENS4_13SM90_TMA_LOADENS4_14ComposedLayoutINS4_7SwizzleILi3ELi4ELi3EEENS4_18smem_ptr_flag_bitsILi16EEENSU_INS5_IJNSA_ILi8EEESH_EEENS5_IJSH_SC_EEEEEEEvNS4_8identityENS4_23SM90_TMA_LOAD_MULTICASTES1B_vS1C_EENS_8epilogue10collective6detail29Sm90TmaWarpSpecializedAdapterINS1G_15DefaultEpilogueISJ_SK_SK_NS1F_6thread17LinearCombinationISJ_Li1EffLNS1K_9ScaleType4KindE0ELNS_15FloatRoundStyleE2ESJ_EENS1_15EpilogueDefaultEEEEEvvEEEEvNT_6ParamsE --------------------------
	.section	.text._ZN7cutlass13device_kernelINS_4gemm6kernel13GemmUniversalIN4cute5tupleIJiiiiEEENS1_10collective13CollectiveMmaINS1_34MainloopSm90TmaGmmaWarpSpecializedILi4ENS5_IJNS4_1CILi2EEENSA_ILi1EEESC_EEENS1_35KernelTmaWarpSpecializedCooperativeEEENS5_IJNSA_ILi128EEESG_NSA_ILi64EEEEEENS_10bfloat16_tENS5_IJlSC_lEEESJ_SK_NS4_8TiledMMAINS4_8MMA_AtomIJNS4_4SM904GMMA28MMA_64x128x16_F32BF16BF16_SSILNSO_5MajorE0ELSQ_0ELNSO_7ScaleInE1ELSR_1EEEEEENS4_6LayoutISD_NS5_IJSC_NSA_ILi0EEESV_EEEEENS5_IJNS4_10UnderscoreESY_SY_EEEEENS4_13SM90_TMA_LOADENS4_14ComposedLayoutINS4_7SwizzleILi3ELi4ELi3EEENS4_18smem_ptr_flag_bitsILi16EEENSU_INS5_IJNSA_ILi8EEESH_EEENS5_IJSH_SC_EEEEEEEvNS4_8identityENS4_23SM90_TMA_LOAD_MULTICASTES1B_vS1C_EENS_8epilogue10collective6detail29Sm90TmaWarpSpecializedAdapterINS1G_15DefaultEpilogueISJ_SK_SK_NS1F_6thread17LinearCombinationISJ_Li1EffLNS1K_9ScaleType4KindE0ELNS_15FloatRoundStyleE2ESJ_EENS1_15EpilogueDefaultEEEEEvvEEEEvNT_6ParamsE,"ax",@progbits
	.align	128
.text._ZN7cutlass13device_kernelINS_4gemm6kernel13GemmUniversalIN4cute5tupleIJiiiiEEENS1_10collective13CollectiveMmaINS1_34MainloopSm90TmaGmmaWarpSpecializedILi4ENS5_IJNS4_1CILi2EEENSA_ILi1EEESC_EEENS1_35KernelTmaWarpSpecializedCooperativeEEENS5_IJNSA_ILi128EEESG_NSA_ILi64EEEEEENS_10bfloat16_tENS5_IJlSC_lEEESJ_SK_NS4_8TiledMMAINS4_8MMA_AtomIJNS4_4SM904GMMA28MMA_64x128x16_F32BF16BF16_SSILNSO_5MajorE0ELSQ_0ELNSO_7ScaleInE1ELSR_1EEEEEENS4_6LayoutISD_NS5_IJSC_NSA_ILi0EEESV_EEEEENS5_IJNS4_10UnderscoreESY_SY_EEEEENS4_13SM90_TMA_LOADENS4_14ComposedLayoutINS4_7SwizzleILi3ELi4ELi3EEENS4_18smem_ptr_flag_bitsILi16EEENSU_INS5_IJNSA_ILi8EEESH_EEENS5_IJSH_SC_EEEEEEEvNS4_8identityENS4_23SM90_TMA_LOAD_MULTICASTES1B_vS1C_EENS_8epilogue10collective6detail29Sm90TmaWarpSpecializedAdapterINS1G_15DefaultEpilogueISJ_SK_SK_NS1F_6thread17LinearCombinationISJ_Li1EffLNS1K_9ScaleType4KindE0ELNS_15FloatRoundStyleE2ESJ_EENS1_15EpilogueDefaultEEEEEvvEEEEvNT_6ParamsE:
        .type           _ZN7cutlass13device_kernelINS_4gemm6kernel13GemmUniversalIN4cute5tupleIJiiiiEEENS1_10collective13CollectiveMmaINS1_34MainloopSm90TmaGmmaWarpSpecializedILi4ENS5_IJNS4_1CILi2EEENSA_ILi1EEESC_EEENS1_35KernelTmaWarpSpecializedCooperativeEEENS5_IJNSA_ILi128EEESG_NSA_ILi64EEEEEENS_10bfloat16_tENS5_IJlSC_lEEESJ_SK_NS4_8TiledMMAINS4_8MMA_AtomIJNS4_4SM904GMMA28MMA_64x128x16_F32BF16BF16_SSILNSO_5MajorE0ELSQ_0ELNSO_7ScaleInE1ELSR_1EEEEEENS4_6LayoutISD_NS5_IJSC_NSA_ILi0EEESV_EEEEENS5_IJNS4_10UnderscoreESY_SY_EEEEENS4_13SM90_TMA_LOADENS4_14ComposedLayoutINS4_7SwizzleILi3ELi4ELi3EEENS4_18smem_ptr_flag_bitsILi16EEENSU_INS5_IJNSA_ILi8EEESH_EEENS5_IJSH_SC_EEEEEEEvNS4_8identityENS4_23SM90_TMA_LOAD_MULTICASTES1B_vS1C_EENS_8epilogue10collective6detail29Sm90TmaWarpSpecializedAdapterINS1G_15DefaultEpilogueISJ_SK_SK_NS1F_6thread17LinearCombinationISJ_Li1EffLNS1K_9ScaleType4KindE0ELNS_15FloatRoundStyleE2ESJ_EENS1_15EpilogueDefaultEEEEEvvEEEEvNT_6ParamsE,@function
        .size           _ZN7cutlass13device_kernelINS_4gemm6kernel13GemmUniversalIN4cute5tupleIJiiiiEEENS1_10collective13CollectiveMmaINS1_34MainloopSm90TmaGmmaWarpSpecializedILi4ENS5_IJNS4_1CILi2EEENSA_ILi1EEESC_EEENS1_35KernelTmaWarpSpecializedCooperativeEEENS5_IJNSA_ILi128EEESG_NSA_ILi64EEEEEENS_10bfloat16_tENS5_IJlSC_lEEESJ_SK_NS4_8TiledMMAINS4_8MMA_AtomIJNS4_4SM904GMMA28MMA_64x128x16_F32BF16BF16_SSILNSO_5MajorE0ELSQ_0ELNSO_7ScaleInE1ELSR_1EEEEEENS4_6LayoutISD_NS5_IJSC_NSA_ILi0EEESV_EEEEENS5_IJNS4_10UnderscoreESY_SY_EEEEENS4_13SM90_TMA_LOADENS4_14ComposedLayoutINS4_7SwizzleILi3ELi4ELi3EEENS4_18smem_ptr_flag_bitsILi16EEENSU_INS5_IJNSA_ILi8EEESH_EEENS5_IJSH_SC_EEEEEEEvNS4_8identityENS4_23SM90_TMA_LOAD_MULTICASTES1B_vS1C_EENS_8epilogue10collective6detail29Sm90TmaWarpSpecializedAdapterINS1G_15DefaultEpilogueISJ_SK_SK_NS1F_6thread17LinearCombinationISJ_Li1EffLNS1K_9ScaleType4KindE0ELNS_15FloatRoundStyleE2ESJ_EENS1_15EpilogueDefaultEEEEEvvEEEEvNT_6ParamsE,(.L_x_197 - _ZN7cutlass13device_kernelINS_4gemm6kernel13GemmUniversalIN4cute5tupleIJiiiiEEENS1_10collective13CollectiveMmaINS1_34MainloopSm90TmaGmmaWarpSpecializedILi4ENS5_IJNS4_1CILi2EEENSA_ILi1EEESC_EEENS1_35KernelTmaWarpSpecializedCooperativeEEENS5_IJNSA_ILi128EEESG_NSA_ILi64EEEEEENS_10bfloat16_tENS5_IJlSC_lEEESJ_SK_NS4_8TiledMMAINS4_8MMA_AtomIJNS4_4SM904GMMA28MMA_64x128x16_F32BF16BF16_SSILNSO_5MajorE0ELSQ_0ELNSO_7ScaleInE1ELSR_1EEEEEENS4_6LayoutISD_NS5_IJSC_NSA_ILi0EEESV_EEEEENS5_IJNS4_10UnderscoreESY_SY_EEEEENS4_13SM90_TMA_LOADENS4_14ComposedLayoutINS4_7SwizzleILi3ELi4ELi3EEENS4_18smem_ptr_flag_bitsILi16EEENSU_INS5_IJNSA_ILi8EEESH_EEENS5_IJSH_SC_EEEEEEEvNS4_8identityENS4_23SM90_TMA_LOAD_MULTICASTES1B_vS1C_EENS_8epilogue10collective6detail29Sm90TmaWarpSpecializedAdapterINS1G_15DefaultEpilogueISJ_SK_SK_NS1F_6thread17LinearCombinationISJ_Li1EffLNS1K_9ScaleType4KindE0ELNS_15FloatRoundStyleE2ESJ_EENS1_15EpilogueDefaultEEEEEvvEEEEvNT_6ParamsE)
        .other          _ZN7cutlass13device_kernelINS_4gemm6kernel13GemmUniversalIN4cute5tupleIJiiiiEEENS1_10collective13CollectiveMmaINS1_34MainloopSm90TmaGmmaWarpSpecializedILi4ENS5_IJNS4_1CILi2EEENSA_ILi1EEESC_EEENS1_35KernelTmaWarpSpecializedCooperativeEEENS5_IJNSA_ILi128EEESG_NSA_ILi64EEEEEENS_10bfloat16_tENS5_IJlSC_lEEESJ_SK_NS4_8TiledMMAINS4_8MMA_AtomIJNS4_4SM904GMMA28MMA_64x128x16_F32BF16BF16_SSILNSO_5MajorE0ELSQ_0ELNSO_7ScaleInE1ELSR_1EEEEEENS4_6LayoutISD_NS5_IJSC_NSA_ILi0EEESV_EEEEENS5_IJNS4_10UnderscoreESY_SY_EEEEENS4_13SM90_TMA_LOADENS4_14ComposedLayoutINS4_7SwizzleILi3ELi4ELi3EEENS4_18smem_ptr_flag_bitsILi16EEENSU_INS5_IJNSA_ILi8EEESH_EEENS5_IJSH_SC_EEEEEEEvNS4_8identityENS4_23SM90_TMA_LOAD_MULTICASTES1B_vS1C_EENS_8epilogue10collective6detail29Sm90TmaWarpSpecializedAdapterINS1G_15DefaultEpilogueISJ_SK_SK_NS1F_6thread17LinearCombinationISJ_Li1EffLNS1K_9ScaleType4KindE0ELNS_15FloatRoundStyleE2ESJ_EENS1_15EpilogueDefaultEEEEEvvEEEEvNT_6ParamsE,@"STO_CUDA_ENTRY STV_DEFAULT"
_ZN7cutlass13device_kernelINS_4gemm6kernel13GemmUniversalIN4cute5tupleIJiiiiEEENS1_10collective13CollectiveMmaINS1_34MainloopSm90TmaGmmaWarpSpecializedILi4ENS5_IJNS4_1CILi2EEENSA_ILi1EEESC_EEENS1_35KernelTmaWarpSpecializedCooperativeEEENS5_IJNSA_ILi128EEESG_NSA_ILi64EEEEEENS_10bfloat16_tENS5_IJlSC_lEEESJ_SK_NS4_8TiledMMAINS4_8MMA_AtomIJNS4_4SM904GMMA28MMA_64x128x16_F32BF16BF16_SSILNSO_5MajorE0ELSQ_0ELNSO_7ScaleInE1ELSR_1EEEEEENS4_6LayoutISD_NS5_IJSC_NSA_ILi0EEESV_EEEEENS5_IJNS4_10UnderscoreESY_SY_EEEEENS4_13SM90_TMA_LOADENS4_14ComposedLayoutINS4_7SwizzleILi3ELi4ELi3EEENS4_18smem_ptr_flag_bitsILi16EEENSU_INS5_IJNSA_ILi8EEESH_EEENS5_IJSH_SC_EEEEEEEvNS4_8identityENS4_23SM90_TMA_LOAD_MULTICASTES1B_vS1C_EENS_8epilogue10collective6detail29Sm90TmaWarpSpecializedAdapterINS1G_15DefaultEpilogueISJ_SK_SK_NS1F_6thread17LinearCombinationISJ_Li1EffLNS1K_9ScaleType4KindE0ELNS_15FloatRoundStyleE2ESJ_EENS1_15EpilogueDefaultEEEEEvvEEEEvNT_6ParamsE:
[----:B------:R-:W0:Y:S01]  /*0000*/  LDC R1, c[0x0][0x28] ;  /* 0x00000a00ff017b82 */ /* 0x000e220000000800 */
[----:B------:R-:W1:Y:S01]  /*0010*/  S2R R95, SR_TID.X ;  /* 0x00000000005f7919 */ /* 0x000e620000002100 */
[----:B------:R-:W-:Y:S01]  /*0020*/  ELECT P0, URZ, PT ;  /* 0x00000000003f782f */ /* 0x000fe20003800000 */
[----:B------:R-:W-:Y:S01]  /*0030*/  BSSY B0, `(.L_x_0) ;  /* 0x000000f000007945 */ /* 0x000fe20003800000 */
[--C-:B-1----:R-:W-:Y:S02]  /*0040*/  SHF.R.U32.HI R0, RZ, 0x5, R95.reuse ;  /* 0x00000005ff007819 */ /* 0x102fe4000001165f */
[----:B------:R-:W-:-:S03]  /*0050*/  SHF.R.U32.HI R6, RZ, 0x7, R95 ;  /* 0x00000007ff067819 */ /* 0x000fc6000001165f */
[----:B------:R-:W1:Y:S04]  /*0060*/  SHFL.IDX PT, R3, R0, RZ, 0x1f ;  /* 0x00001fff00037589 */ /* 0x000e6800000e0000 */
[----:B------:R2:W3:Y:S01]  /*0070*/  SHFL.IDX PT, R2, R6, RZ, 0x1f ;  /* 0x00001fff06027589 */ /* 0x0004e200000e0000 */
[----:B-1----:R-:W-:-:S13]  /*0080*/  ISETP.NE.OR P0, PT, R3, RZ, !P0 ;  /* 0x000000ff0300720c */ /* 0x002fda0004705670 */
[----:B0-23--:R-:W-:Y:S05]  /*0090*/  @P0 BRA `(.L_x_1) ;  /* 0x0000000000200947 */ /* 0x00dfea0003800000 */
[----:B------:R-:W-:Y:S02]  /*00a0*/  ULDC.64 UR4, c[0x0][0x198] ;  /* 0x0000660000047ab9 */ /* 0x000fe40000000a00 */
[----:B------:R-:W-:Y:S02]  /*00b0*/  UIADD3 UR6, UP0, UR4, 0xf0, URZ ;  /* 0x000000f004067890 */ /* 0x000fe4000ff1e03f */
[----:B------:R-:W-:Y:S02]  /*00c0*/  UIADD3 UR4, UP1, UR4, 0x1f0, URZ ;  /* 0x000001f004047890 */ /* 0x000fe4000ff3e03f */
[----:B------:R-:W-:Y:S02]  /*00d0*/  UIADD3.X UR7, URZ, UR5, URZ, UP0, !UPT ;  /* 0x000000053f077290 */ /* 0x000fe400087fe43f */
[----:B------:R-:W-:-:S07]  /*00e0*/  UIADD3.X UR5, URZ, UR5, URZ, UP1, !UPT ;  /* 0x000000053f057290 */ /* 0x000fce0008ffe43f */
[----:B------:R0:W-:Y:S02]  /*00f0*/  UTMACCTL.PF [UR6] ;  /* 0x00000000060079b9 */ /* 0x0001e40008040000 */
[----:B------:R0:W-:Y:S02]  /*0100*/  UTMACCTL.PF [UR4] ;  /* 0x00000000040079b9 */ /* 0x0001e40008040000 */
[----:B0-----:R-:W-:Y:S01]  /*0110*/  NOP ;  /* 0x0000000000007918 */ /* 0x001fe20000000000 */
.L_x_1:
[----:B------:R-:W-:Y:S05]  /*0120*/  BSYNC B0 ;  /* 0x0000000000007941 */ /* 0x000fea0003800000 */
.L_x_0:
[----:B------:R-:W0:Y:S02]  /*0130*/  SHFL.IDX PT, R5, R0, RZ, 0x1f ;  /* 0x00001fff00057589 */ /* 0x000e2400000e0000 */
[----:B0-----:R-:W-:-:S13]  /*0140*/  ISETP.NE.AND P0, PT, R5, RZ, PT ;  /* 0x000000ff0500720c */ /* 0x001fda0003f05270 */
[----:B------:R-:W-:Y:S05]  /*0150*/  @P0 BRA `(.L_x_2) ;  /* 0x0000000000580947 */ /* 0x000fea0003800000 */
[----:B------:R-:W0:Y:S01]  /*0160*/  S2UR UR8, SR_CgaCtaId ;  /* 0x00000000000879c3 */ /* 0x000e220000008800 */
[----:B------:R-:W-:Y:S01]  /*0170*/  UMOV UR4, 0x400 ;  /* 0x0000040000047882 */ /* 0x000fe20000000000 */
[----:B------:R-:W-:Y:S01]  /*0180*/  UMOV UR5, 0x1 ;  /* 0x0000000100057882 */ /* 0x000fe20000000000 */
[----:B------:R-:W-:Y:S01]  /*0190*/  UMOV UR6, 0x4 ;  /* 0x0000000400067882 */ /* 0x000fe20000000000 */
[----:B------:R-:W-:Y:S01]  /*01a0*/  ELECT P0, URZ, PT ;  /* 0x00000000003f782f */ /* 0x000fe20003800000 */
[----:B------:R-:W-:-:S04]  /*01b0*/  UIADD3 UR6, -UR6, 0x100000, URZ ;  /* 0x0010000006067890 */ /* 0x000fc8000fffe13f */
[----:B------:R-:W-:Y:S02]  /*01c0*/  USHF.L.U32 UR7, UR6, 0xb, URZ ;  /* 0x0000000b06077899 */ /* 0x000fe4000800063f */
[----:B------:R-:W-:Y:S02]  /*01d0*/  USHF.L.U32 UR6, UR6, 0x1, URZ ;  /* 0x0000000106067899 */ /* 0x000fe4000800063f */
[----:B0-----:R-:W-:Y:S02]  /*01e0*/  ULEA UR8, UR8, UR4, 0x18 ;  /* 0x0000000408087291 */ /* 0x001fe4000f8ec03f */
[----:B------:R-:W-:-:S04]  /*01f0*/  UIADD3 UR4, -UR5, 0x100000, URZ ;  /* 0x0010000005047890 */ /* 0x000fc8000fffe13f */
[----:B------:R-:W-:Y:S02]  /*0200*/  USHF.L.U32 UR5, UR4, 0xb, URZ ;  /* 0x0000000b04057899 */ /* 0x000fe4000800063f */
[----:B------:R-:W-:Y:S01]  /*0210*/  USHF.L.U32 UR4, UR4, 0x1, URZ ;  /* 0x0000000104047899 */ /* 0x000fe2000800063f */
[----:B------:R-:W0:Y:S11]  /*0220*/  FENCE.VIEW.ASYNC.S ;  /* 0x00000000000073c6 */ /* 0x000e360000000000 */
[----:B0-----:R0:W1:Y:S01]  /*0230*/  SYNCS.EXCH.64 URZ, [UR8], UR4 ;  /* 0x00000004083f75b2 */ /* 0x0010620008000100 */
[----:B------:R0:W2:Y:S01]  /*0240*/  SYNCS.EXCH.64 URZ, [UR8+0x20], UR6 ;  /* 0x00002006083f75b2 */ /* 0x0000a20008000100 */
[----:B------:R0:W3:Y:S01]  /*0250*/  SYNCS.EXCH.64 URZ, [UR8+0x8], UR4 ;  /* 0x00000804083f75b2 */ /* 0x0000e20008000100 */
[----:B------:R0:W4:Y:S01]  /*0260*/  SYNCS.EXCH.64 URZ, [UR8+0x28], UR6 ;  /* 0x00002806083f75b2 */ /* 0x0001220008000100 */
[----:B------:R0:W0:Y:S01]  /*0270*/  SYNCS.EXCH.64 URZ, [UR8+0x10], UR4 ;  /* 0x00001004083f75b2 */ /* 0x0000220008000100 */
[----:B------:R0:W0:Y:S01]  /*0280*/  SYNCS.EXCH.64 URZ, [UR8+0x30], UR6 ;  /* 0x00003006083f75b2 */ /* 0x0000220008000100 */
[----:B------:R0:W0:Y:S01]  /*0290*/  SYNCS.EXCH.64 URZ, [UR8+0x18], UR4 ;  /* 0x00001804083f75b2 */ /* 0x0000220008000100 */
[----:B------:R0:W0:Y:S01]  /*02a0*/  SYNCS.EXCH.64 URZ, [UR8+0x38], UR6 ;  /* 0x00003806083f75b2 */ /* 0x0000220008000100 */
[----:B------:R-:W-:Y:S01]  /*02b0*/  NOP ;  /* 0x0000000000007918 */ /* 0x000fe20000000000 */
.L_x_2:
[----:B------:R-:W-:Y:S01]  /*02c0*/  SHF.R.S32.HI R4, RZ, 0x1f, R95 ;  /* 0x0000001fff047819 */ /* 0x000fe2000001145f */
[----:B------:R-:W5:Y:S01]  /*02d0*/  SHFL.IDX PT, R0, R0, RZ, 0x1f ;  /* 0x00001fff00007589 */ /* 0x000f6200000e0000 */
[----:B0-----:R-:W0:Y:S01]  /*02e0*/  S2UR UR8, SR_CTAID.X ;  /* 0x00000000000879c3 */ /* 0x001e220000002500 */
[----:B------:R-:W-:Y:S02]  /*02f0*/  ELECT P0, URZ, PT ;  /* 0x00000000003f782f */ /* 0x000fe40003800000 */
[----:B------:R-:W-:Y:S01]  /*0300*/  LEA.HI R4, R4, R95, RZ, 0x7 ;  /* 0x0000005f04047211 */ /* 0x000fe200078f38ff */
[----:B------:R-:W-:Y:S01]  /*0310*/  ULDC UR4, c[0x0][0x150] ;  /* 0x0000540000047ab9 */ /* 0x000fe20000000800 */
[----:B------:R-:W-:Y:S01]  /*0320*/  SHF.R.S32.HI R10, RZ, 0x1f, R5 ;  /* 0x0000001fff0a7819 */ /* 0x000fe20000011405 */
[----:B------:R-:W-:Y:S01]  /*0330*/  NOP ;  /* 0x0000000000007918 */ /* 0x000fe20000000000 */
[----:B------:R-:W-:Y:S01]  /*0340*/  LOP3.LUT R4, R4, 0xffffff80, RZ, 0xc0, !PT ;  /* 0xffffff8004047812 */ /* 0x000fe200078ec0ff */
[----:B------:R-:W-:Y:S01]  /*0350*/  NOP ;  /* 0x0000000000007918 */ /* 0x000fe20000000000 */
[----:B------:R-:W-:Y:S01]  /*0360*/  LEA.HI R10, R10, R5, RZ, 0x2 ;  /* 0x000000050a0a7211 */ /* 0x000fe200078f10ff */
[----:B------:R-:W1:Y:S01]  /*0370*/  LDC R12, c[0x0][0x144] ;  /* 0x00005100ff0c7b82 */ /* 0x000e620000000800 */
[----:B------:R-:W-:Y:S01]  /*0380*/  IMAD.MOV.U32 R22, RZ, RZ, 0x1 ;  /* 0x00000001ff167424 */ /* 0x000fe200078e00ff */
[----:B------:R-:W-:Y:S01]  /*0390*/  ISETP.NE.AND P3, PT, R2, RZ, PT ;  /* 0x000000ff0200720c */ /* 0x000fe20003f65270 */
[----:B------:R-:W-:Y:S01]  /*03a0*/  IMAD.IADD R8, R95, 0x1, -R4 ;  /* 0x000000015f087824 */ /* 0x000fe200078e0a04 */
[----:B------:R-:W-:Y:S01]  /*03b0*/  LOP3.LUT R10, R10, 0x3ffffffc, RZ, 0xc0, !PT ;  /* 0x3ffffffc0a0a7812 */ /* 0x000fe200078ec0ff */
[----:B------:R-:W2:Y:S03]  /*03c0*/  S2R R4, SR_CTAID.Y ;  /* 0x0000000000047919 */ /* 0x000ea60000002600 */
[----:B------:R-:W-:Y:S01]  /*03d0*/  SHF.R.S32.HI R7, RZ, 0x1f, R8 ;  /* 0x0000001fff077819 */ /* 0x000fe20000011408 */
[----:B------:R-:W-:Y:S01]  /*03e0*/  IMAD.IADD R10, R5, 0x1, -R10 ;  /* 0x00000001050a7824 */ /* 0x000fe200078e0a0a */
[----:B------:R-:W3:Y:S02]  /*03f0*/  LDC R14, c[0x0][0x140] ;  /* 0x00005000ff0e7b82 */ /* 0x000ee40000000800 */
[----:B------:R-:W-:-:S02]  /*0400*/  LEA.HI R7, R7, R8, RZ, 0x3 ;  /* 0x0000000807077211 */ /* 0x000fc400078f18ff */
[----:B-----5:R-:W-:Y:S02]  /*0410*/  ISETP.NE.OR P0, PT, R0, RZ, !P0 ;  /* 0x000000ff0000720c */ /* 0x020fe40004705670 */
[--C-:B------:R-:W-:Y:S02]  /*0420*/  SHF.R.S32.HI R0, RZ, 0x3, R7.reuse ;  /* 0x00000003ff007819 */ /* 0x100fe40000011407 */
[----:B0-----:R-:W-:Y:S02]  /*0430*/  I2FP.F32.U32 R9, UR8 ;  /* 0x0000000800097c45 */ /* 0x001fe40008201000 */
[----:B------:R-:W-:-:S03]  /*0440*/  SHF.R.S32.HI R7, RZ, 0x1f, R7 ;  /* 0x0000001fff077819 */ /* 0x000fc60000011407 */
[----:B------:R-:W-:Y:S01]  /*0450*/  FMUL R11, R9, UR4 ;  /* 0x00000004090b7c20 */ /* 0x000fe20008400000 */
[----:B------:R-:W-:Y:S01]  /*0460*/  LEA.HI R7, R7, R0, RZ, 0x2 ;  /* 0x0000000007077211 */ /* 0x000fe200078f10ff */
[----:B------:R-:W-:Y:S01]  /*0470*/  ULDC UR4, c[0x0][0x154] ;  /* 0x0000550000047ab9 */ /* 0x000fe20000000800 */
[----:B------:R-:W0:Y:S01]  /*0480*/  LDC R9, c[0x0][0x148] ;  /* 0x00005200ff097b82 */ /* 0x000e220000000800 */
[----:B------:R-:W-:Y:S01]  /*0490*/  VOTEU.ALL UP0, P0 ;  /* 0x00000000003f7886 */ /* 0x000fe20000000000 */
[----:B------:R-:W-:Y:S01]  /*04a0*/  LOP3.LUT R7, R7, 0xfffffffc, RZ, 0xc0, !PT ;  /* 0xfffffffc07077812 */ /* 0x000fe200078ec0ff */
[----:B------:R-:W5:Y:S01]  /*04b0*/  F2I.U32.TRUNC.NTZ R11, R11 ;  /* 0x0000000b000b7305 */ /* 0x000f62000020f000 */
[----:B------:R-:W-:Y:S02]  /*04c0*/  VOTEU.ALL UP1, P0 ;  /* 0x00000000003f7886 */ /* 0x000fe40000020000 */
[----:B------:R-:W-:Y:S01]  /*04d0*/  @!UP0 UMOV UR6, 0x400 ;  /* 0x0000040000068882 */ /* 0x000fe20000000000 */
[----:B------:R-:W-:Y:S01]  /*04e0*/  IMAD.IADD R7, R0, 0x1, -R7 ;  /* 0x0000000100077824 */ /* 0x000fe200078e0a07 */
[----:B------:R-:W4:Y:S01]  /*04f0*/  @!UP0 S2UR UR7, SR_CgaCtaId ;  /* 0x00000000000789c3 */ /* 0x000f220000008800 */
[----:B------:R-:W-:-:S02]  /*0500*/  SHF.R.S32.HI R0, RZ, 0x1f, R3 ;  /* 0x0000001fff007819 */ /* 0x000fc40000011403 */
[----:B------:R-:W-:Y:S01]  /*0510*/  IMAD R10, R10, 0x4, R7 ;  /* 0x000000040a0a7824 */ /* 0x000fe200078e0207 */
[----:B--2---:R-:W-:Y:S02]  /*0520*/  I2FP.F32.U32 R13, R4 ;  /* 0x00000004000d7245 */ /* 0x004fe40000201000 */
[----:B------:R-:W-:Y:S01]  /*0530*/  LEA.HI R0, R0, R3, RZ, 0x2 ;  /* 0x0000000300007211 */ /* 0x000fe200078f10ff */
[C---:B------:R-:W-:Y:S01]  /*0540*/  IMAD.SHL.U32 R19, R10.reuse, 0x4, RZ ;  /* 0x000000040a137824 */ /* 0x040fe200078e00ff */
[----:B------:R-:W-:Y:S01]  /*0550*/  LEA.HI R7, R10, R10, RZ, 0x1 ;  /* 0x0000000a0a077211 */ /* 0x000fe200078f08ff */
[----:B------:R-:W-:Y:S01]  /*0560*/  FMUL R13, R13, UR4 ;  /* 0x000000040d0d7c20 */ /* 0x000fe20008400000 */
[----:B-----5:R-:W-:Y:S01]  /*0570*/  IMAD.MOV R15, RZ, RZ, -R11 ;  /* 0x000000ffff0f7224 */ /* 0x020fe200078e0a0b */
[----:B------:R-:W-:Y:S01]  /*0580*/  LOP3.LUT R0, R0, 0xfffffffc, RZ, 0xc0, !PT ;  /* 0xfffffffc00007812 */ /* 0x000fe200078ec0ff */
[----:B------:R-:W-:Y:S01]  /*0590*/  UMOV UR4, 0x20 ;  /* 0x0000002000047882 */ /* 0x000fe20000000000 */
[----:B------:R-:W-:Y:S01]  /*05a0*/  LOP3.LUT R11, R7, 0xfffffffe, RZ, 0xc0, !PT ;  /* 0xfffffffe070b7812 */ /* 0x000fe200078ec0ff */
[----:B-1----:R-:W-:Y:S01]  /*05b0*/  IMAD R7, R12, R15, UR8 ;  /* 0x000000080c077e24 */ /* 0x002fe2000f8e020f */
[----:B------:R-:W1:Y:S01]  /*05c0*/  F2I.U32.TRUNC.NTZ R13, R13 ;  /* 0x0000000d000d7305 */ /* 0x000e62000020f000 */
[----:B------:R-:W-:Y:S01]  /*05d0*/  IMAD.IADD R3, R3, 0x1, -R0 ;  /* 0x0000000103037824 */ /* 0x000fe200078e0a00 */
[C---:B------:R-:W-:Y:S01]  /*05e0*/  LOP3.LUT R19, R10.reuse, 0xc, R19, 0x78, !PT ;  /* 0x0000000c0a137812 */ /* 0x040fe200078e7813 */
[----:B------:R-:W-:Y:S01]  /*05f0*/  IMAD.IADD R12, R10, 0x1, -R11 ;  /* 0x000000010a0c7824 */ /* 0x000fe200078e0a0b */
[----:B------:R-:W-:-:S04]  /*0600*/  @!UP0 UIADD3 UR4, -UR4, 0x100000, URZ ;  /* 0x0010000004048890 */ /* 0x000fc8000fffe13f */
[----:B------:R-:W-:Y:S02]  /*0610*/  @!UP0 USHF.L.U32 UR5, UR4, 0xb, URZ ;  /* 0x0000000b04058899 */ /* 0x000fe4000800063f */
[----:B------:R-:W-:Y:S01]  /*0620*/  @!UP0 USHF.L.U32 UR4, UR4, 0x1, URZ ;  /* 0x0000000104048899 */ /* 0x000fe2000800063f */
[----:B---3--:R-:W-:Y:S02]  /*0630*/  ISETP.EQ.U32.AND P2, PT, R14, 0x1, PT ;  /* 0x000000010e00780c */ /* 0x008fe40003f42070 */
[C---:B------:R-:W-:Y:S02]  /*0640*/  ISETP.NE.AND P1, PT, R3.reuse, 0x3, PT ;  /* 0x000000030300780c */ /* 0x040fe40003f25270 */
[----:B------:R-:W-:Y:S01]  /*0650*/  ISETP.NE.AND P4, PT, R12, R7, PT ;  /* 0x000000070c00720c */ /* 0x000fe20003f85270 */
[----:B----4-:R-:W-:Y:S01]  /*0660*/  @!UP0 ULEA UR6, UR7, UR6, 0x18 ;  /* 0x0000000607068291 */ /* 0x010fe2000f8ec03f */
[----:B------:R-:W-:Y:S01]  /*0670*/  ISETP.EQ.OR P1, PT, R3, RZ, !P1 ;  /* 0x000000ff0300720c */ /* 0x000fe20004f22670 */
[----:B------:R-:W-:Y:S01]  /*0680*/  VOTEU.ALL UP0, P0 ;  /* 0x00000000003f7886 */ /* 0x000fe20000000000 */
[----:B------:R-:W-:Y:S01]  /*0690*/  LOP3.LUT P0, RZ, R8, 0x7, RZ, 0xc0, !PT ;  /* 0x0000000708ff7812 */ /* 0x000fe2000780c0ff */
[C---:B------:R-:W-:Y:S01]  /*06a0*/  VIADD R8, R2.reuse, 0xffffffff ;  /* 0xffffffff02087836 */ /* 0x040fe20000000000 */
[----:B------:R-:W-:Y:S01]  /*06b0*/  ISETP.EQ.AND P1, PT, R2, RZ, P1 ;  /* 0x000000ff0200720c */ /* 0x000fe20000f22270 */
[----:B-1----:R-:W-:Y:S01]  /*06c0*/  IMAD.MOV R23, RZ, RZ, -R13 ;  /* 0x000000ffff177224 */ /* 0x002fe200078e0a0d */
[----:B------:R-:W-:-:S02]  /*06d0*/  ISETP.LT.U32.AND P0, PT, R19, 0x2, !P0 ;  /* 0x000000021300780c */ /* 0x000fc40004701070 */
[----:B------:R-:W-:Y:S01]  /*06e0*/  ISETP.GE.U32.AND P6, PT, R8, 0x2, PT ;  /* 0x000000020800780c */ /* 0x000fe20003fc6070 */
[----:B0-----:R-:W-:Y:S01]  /*06f0*/  IMAD R11, R9, R23, R4 ;  /* 0x00000017090b7224 */ /* 0x001fe200078e0204 */
[----:B------:R-:W-:Y:S01]  /*0700*/  SEL R18, RZ, 0x1, !P1 ;  /* 0x00000001ff127807 */ /* 0x000fe20004800000 */
[----:B------:R-:W0:Y:S02]  /*0710*/  FENCE.VIEW.ASYNC.S ;  /* 0x00000000000073c6 */ /* 0x000e240000000000 */
[----:B0-----:R0:W1:Y:S01]  /*0720*/  @!UP0 SYNCS.EXCH.64 URZ, [UR6+0x50], UR4 ;  /* 0x00005004063f85b2 */ /* 0x0010620008000100 */
[----:B------:R-:W-:Y:S02]  /*0730*/  @P4 LEA.HI R0, R19, R19, RZ, 0x1 ;  /* 0x0000001313004211 */ /* 0x000fe400078f08ff */
[----:B------:R-:W-:Y:S02]  /*0740*/  SEL R18, R18, 0x2, P6 ;  /* 0x0000000212127807 */ /* 0x000fe40003000000 */
[----:B------:R-:W-:-:S04]  /*0750*/  @P4 SHF.R.S32.HI R0, RZ, 0x1, R0 ;  /* 0x00000001ff004819 */ /* 0x000fc80000011400 */
[----:B------:R-:W-:Y:S02]  /*0760*/  @P4 ISETP.NE.AND P5, PT, R0, R11, PT ;  /* 0x0000000b0000420c */ /* 0x000fe40003fa5270 */
[----:B------:R-:W-:Y:S02]  /*0770*/  SEL R11, RZ, 0x1, !P0 ;  /* 0x00000001ff0b7807 */ /* 0x000fe40004000000 */
[----:B------:R-:W-:Y:S02]  /*0780*/  @P4 SEL R22, RZ, 0x1, P5 ;  /* 0x00000001ff164807 */ /* 0x000fe40002800000 */
[----:B------:R-:W-:Y:S01]  /*0790*/  LOP3.LUT R0, R95, 0x7f, RZ, 0xc0, !PT ;  /* 0x0000007f5f007812 */ /* 0x000fe200078ec0ff */
[----:B------:R0:W2:Y:S01]  /*07a0*/  @!UP1 SYNCS.EXCH.64 URZ, [UR6+0x58], UR4 ;  /* 0x00005804063f95b2 */ /* 0x0000a20008000100 */
[----:B------:R-:W-:Y:S01]  /*07b0*/  LOP3.LUT R22, R22, R11, RZ, 0xc0, !PT ;  /* 0x0000000b16167212 */ /* 0x000fe200078ec0ff */
[----:B------:R-:W-:Y:S01]  /*07c0*/  NOP ;  /* 0x0000000000007918 */ /* 0x000fe20000000000 */
[----:B------:R-:W-:Y:S05]  /*07d0*/  @!P2 BRA `(.L_x_3) ;  /* 0x000000000008a947 */ /* 0x000fea0003800000 */
[----:B-12---:R-:W-:Y:S01]  /*07e0*/  UCGABAR_ARV ;  /* 0x00000000000079c7 */ /* 0x006fe20008000000 */
[----:B------:R-:W-:Y:S05]  /*07f0*/  BRA `(.L_x_4) ;  /* 0x0000000000047947 */ /* 0x000fea0003800000 */
.L_x_3:
[----:B-12---:R-:W-:Y:S01]  /*0800*/  NOP ;  /* 0x0000000000007918 */ /* 0x006fe20000000000 */
.L_x_4:
[----:B------:R-:W1:Y:S01]  /*0810*/  LDC R2, c[0x0][0x65c] ;  /* 0x00019700ff027b82 */ /* 0x000e620000000800 */
[----:B------:R-:W-:Y:S02]  /*0820*/  IMAD.U32 R10, RZ, RZ, UR8 ;  /* 0x00000008ff0a7e24 */ /* 0x000fe4000f8e00ff */
[----:B------:R-:W-:Y:S01]  /*0830*/  IMAD.MOV.U32 R11, RZ, RZ, RZ ;  /* 0x000000ffff0b7224 */ /* 0x000fe200078e00ff */
[----:B-1----:R-:W-:-:S04]  /*0840*/  ISETP.NE.AND P1, PT, R2, 0x1, PT ;  /* 0x000000010200780c */ /* 0x002fc80003f25270 */
[----:B------:R-:W-:-:S09]  /*0850*/  P2R R5, PR, RZ, 0x2 ;  /* 0x00000002ff057803 */ /* 0x000fd20000000000 */
[----:B------:R-:W1:Y:S01]  /*0860*/  @P1 LDC R17, c[0x0][0x10] ;  /* 0x00000400ff111b82 */ /* 0x000e620000000800 */
[----:B------:R-:W-:Y:S02]  /*0870*/  @P1 IMAD.MOV.U32 R5, RZ, RZ, RZ ;  /* 0x000000ffff051224 */ /* 0x000fe400078e00ff */
[----:B------:R-:W-:-:S05]  /*0880*/  @P1 IMAD.MOV.U32 R15, RZ, RZ, RZ ;  /* 0x000000ffff0f1224 */ /* 0x000fca00078e00ff */
[----:B------:R-:W2:Y:S01]  /*0890*/  @!P1 LDC R13, c[0x0][0xc] ;  /* 0x00000300ff0d9b82 */ /* 0x000ea20000000800 */
[----:B0-----:R-:W-:Y:S01]  /*08a0*/  ULDC UR4, c[0x0][0xc] ;  /* 0x0000030000047ab9 */ /* 0x001fe20000000800 */
[----:B------:R-:W-:Y:S01]  /*08b0*/  ULDC UR5, c[0x0][0x10] ;  /* 0x0000040000057ab9 */ /* 0x000fe20000000800 */
[----:B------:R-:W-:Y:S01]  /*08c0*/  ULDC UR6, c[0x0][0x14] ;  /* 0x0000050000067ab9 */ /* 0x000fe20000000800 */
[----:B------:R-:W-:-:S04]  /*08d0*/  UIMAD.WIDE.U32 UR4, UR4, UR5, URZ ;  /* 0x00000005040472a5 */ /* 0x000fc8000f8e003f */
[----:B------:R-:W-:Y:S02]  /*08e0*/  UIMAD.WIDE.U32 UR36, UR4, UR6, URZ ;  /* 0x00000006042472a5 */ /* 0x000fe4000f8e003f */
[----:B------:R-:W-:-:S04]  /*08f0*/  UIMAD UR42, UR5, UR6, URZ ;  /* 0x00000006052a72a4 */ /* 0x000fc8000f8e023f */
[----:B------:R-:W-:Y:S01]  /*0900*/  UIADD3 UR42, UR37, UR42, URZ ;  /* 0x0000002a252a7290 */ /* 0x000fe2000fffe03f */
[----:B-1----:R-:W-:-:S04]  /*0910*/  @P1 IMAD.WIDE.U32 R16, R17, UR8, R4 ;  /* 0x0000000811101c25 */ /* 0x002fc8000f8e0004 */
[----:B------:R-:W-:Y:S02]  /*0920*/  @P1 IMAD.IADD R17, R17, 0x1, R15 ;  /* 0x0000000111111824 */ /* 0x000fe400078e020f */
[----:B--2---:R-:W-:-:S04]  /*0930*/  @!P1 IMAD.WIDE.U32 R10, R4, R13, R10 ;  /* 0x0000000d040a9225 */ /* 0x004fc800078e000a */
[----:B------:R-:W-:Y:S02]  /*0940*/  @!P1 IMAD.MOV.U32 R16, RZ, RZ, R10 ;  /* 0x000000ffff109224 */ /* 0x000fe400078e000a */
[----:B------:R-:W-:Y:S01]  /*0950*/  @!P1 IMAD.MOV.U32 R17, RZ, RZ, R11 ;  /* 0x000000ffff119224 */ /* 0x000fe200078e000b */
[----:B------:R-:W-:Y:S06]  /*0960*/  @!P2 BRA `(.L_x_5) ;  /* 0x00000000000ca947 */ /* 0x000fec0003800000 */
[----:B------:R-:W-:Y:S01]  /*0970*/  UCGABAR_WAIT ;  /* 0x0000000000007dc7 */ /* 0x000fe20008000000 */
[----:B------:R-:W-:Y:S01]  /*0980*/  CCTL.IVALL ;  /* 0x00000000ff00798f */ /* 0x000fe20002000000 */
[----:B------:R-:W-:Y:S05]  /*0990*/  BRA `(.L_x_6) ;  /* 0x0000000000047947 */ /* 0x000fea0003800000 */
.L_x_5:
[----:B------:R-:W-:Y:S06]  /*09a0*/  BAR.SYNC.DEFER_BLOCKING 0x0 ;  /* 0x0000000000007b1d */ /* 0x000fec0000010000 */
.L_x_6:
[----:B------:R-:W-:Y:S05]  /*09b0*/  @!P3 BRA `(.L_x_7) ;  /* 0x0000005c0098b947 */ /* 0x000fea0003800000 */
[----:B------:R-:W-:-:S13]  /*09c0*/  ISETP.GT.U32.AND P0, PT, R8, 0x1, PT ;  /* 0x000000010800780c */ /* 0x000fda0003f04070 */
[----:B------:R-:W-:Y:S05]  /*09d0*/  @P0 EXIT ;  /* 0x000000000000094d */ /* 0x000fea0003800000 */
[----:B------:R-:W-:Y:S01]  /*09e0*/  ULDC.64 UR4, c[0x0][0x650] ;  /* 0x0001940000047ab9 */ /* 0x000fe20000000a00 */
[----:B------:R-:W-:Y:S01]  /*09f0*/  PRMT R3, RZ, 0x7610, R3 ;  /* 0x00007610ff037816 */ /* 0x000fe20000000003 */
[----:B------:R-:W-:Y:S01]  /*0a00*/  IMAD.MOV.U32 R103, RZ, RZ, -0x1 ;  /* 0xffffffffff677424 */ /* 0x000fe200078e00ff */
[----:B------:R-:W-:Y:S01]  /*0a10*/  ISETP.GE.U32.AND P0, PT, R16, UR4, PT ;  /* 0x0000000410007c0c */ /* 0x000fe2000bf06070 */
[----:B------:R-:W-:Y:S02]  /*0a20*/  IMAD.MOV.U32 R100, RZ, RZ, -0x1 ;  /* 0xffffffffff647424 */ /* 0x000fe400078e00ff */
[----:B------:R-:W-:Y:S01]  /*0a30*/  IMAD.MOV.U32 R101, RZ, RZ, -0x1 ;  /* 0xffffffffff657424 */ /* 0x000fe200078e00ff */
[----:B------:R-:W-:-:S13]  /*0a40*/  ISETP.GE.U32.AND.EX P0, PT, R17, UR5, PT, P0 ;  /* 0x0000000511007c0c */ /* 0x000fda000bf06100 */
[----:B------:R-:W-:Y:S05]  /*0a50*/  @P0 BRA `(.L_x_8) ;  /* 0x0000000400280947 */ /* 0x000fea0003800000 */
[----:B------:R-:W0:Y:S01]  /*0a60*/  LDC.64 R24, c[0x0][0x628] ;  /* 0x00018a00ff187b82 */ /* 0x000e220000000a00 */
[----:B------:R-:W-:Y:S02]  /*0a70*/  IMAD.MOV.U32 R10, RZ, RZ, R16 ;  /* 0x000000ffff0a7224 */ /* 0x000fe400078e0010 */
[----:B------:R-:W-:-:S05]  /*0a80*/  IMAD.MOV.U32 R11, RZ, RZ, R17 ;  /* 0x000000ffff0b7224 */ /* 0x000fca00078e0011 */
[----:B------:R-:W1:Y:S08]  /*0a90*/  LDC R8, c[0x0][0x630] ;  /* 0x00018c00ff087b82 */ /* 0x000e700000000800 */
[----:B------:R-:W2:Y:S01]  /*0aa0*/  LDC.64 R26, c[0x0][0x620] ;  /* 0x00018800ff1a7b82 */ /* 0x000ea20000000a00 */
[----:B0-----:R-:W-:-:S04]  /*0ab0*/  ISETP.NE.U32.AND P0, PT, R24, RZ, PT ;  /* 0x000000ff1800720c */ /* 0x001fc80003f05070 */
[----:B------:R-:W-:-:S13]  /*0ac0*/  ISETP.NE.AND.EX P0, PT, R25, RZ, PT, P0 ;  /* 0x000000ff1900720c */ /* 0x000fda0003f05300 */
[----:B-12---:R-:W-:Y:S05]  /*0ad0*/  @!P0 BRA `(.L_x_9) ;  /* 0x0000000000288947 */ /* 0x006fea0003800000 */
[----:B------:R-:W0:Y:S02]  /*0ae0*/  LDC R3, c[0x0][0x634] ;  /* 0x00018d00ff037b82 */ /* 0x000e240000000800 */
[----:B0-----:R-:W-:-:S05]  /*0af0*/  IADD3 R3, P0, R16, R3, RZ ;  /* 0x0000000310037210 */ /* 0x001fca0007f1e0ff */
[----:B------:R-:W-:-:S04]  /*0b00*/  IMAD.X R21, RZ, RZ, R17, P0 ;  /* 0x000000ffff157224 */ /* 0x000fc800000e0611 */
[----:B------:R-:W-:-:S04]  /*0b10*/  IMAD.WIDE.U32 R10, R21, R24, RZ ;  /* 0x00000018150a7225 */ /* 0x000fc800078e00ff */
[----:B------:R-:W-:-:S04]  /*0b20*/  IMAD.WIDE.U32 R12, P0, R3, R25, R10 ;  /* 0x00000019030c7225 */ /* 0x000fc8000780000a */
[----:B------:R-:W-:-:S04]  /*0b30*/  IMAD.WIDE.U32 R10, R3, R24, RZ ;  /* 0x00000018030a7225 */ /* 0x000fc800078e00ff */
[----:B------:R-:W-:Y:S01]  /*0b40*/  IMAD.X R15, RZ, RZ, RZ, P0 ;  /* 0x000000ffff0f7224 */ /* 0x000fe200000e06ff */
[----:B------:R-:W-:Y:S01]  /*0b50*/  IADD3 RZ, P0, R11, R12, RZ ;  /* 0x0000000c0bff7210 */ /* 0x000fe20007f1e0ff */
[----:B------:R-:W-:-:S04]  /*0b60*/  IMAD.MOV.U32 R14, RZ, RZ, R13 ;  /* 0x000000ffff0e7224 */ /* 0x000fc800078e000d */
[----:B------:R-:W-:-:S08]  /*0b70*/  IMAD.WIDE.U32.X R10, R21, R25, R14, P0 ;  /* 0x00000019150a7225 */ /* 0x000fd000000e040e */
.L_x_9:
[----:B------:R-:W0:Y:S01]  /*0b80*/  LDC.64 R30, c[0x0][0x640] ;  /* 0x00019000ff1e7b82 */ /* 0x000e220000000a00 */
[-CC-:B------:R-:W-:Y:S02]  /*0b90*/  SHF.R.U64 R101, R10, R8.reuse, R11.reuse ;  /* 0x000000080a657219 */ /* 0x180fe4000000120b */
[----:B------:R-:W-:Y:S02]  /*0ba0*/  SHF.R.U32.HI R3, RZ, R8, R11 ;  /* 0x00000008ff037219 */ /* 0x000fe4000001160b */
[----:B------:R-:W-:-:S03]  /*0bb0*/  IADD3 R5, P0, RZ, -R101, RZ ;  /* 0x80000065ff057210 */ /* 0x000fc60007f1e0ff */
[----:B------:R-:W1:Y:S02]  /*0bc0*/  LDC R12, c[0x0][0x618] ;  /* 0x00018600ff0c7b82 */ /* 0x000e640000000800 */
[----:B------:R-:W-:Y:S02]  /*0bd0*/  IMAD.X R3, RZ, RZ, ~R3, P0 ;  /* 0x000000ffff037224 */ /* 0x000fe400000e0e03 */
[----:B------:R-:W-:-:S04]  /*0be0*/  IMAD.WIDE.U32 R10, R5, R26, R16 ;  /* 0x0000001a050a7225 */ /* 0x000fc800078e0010 */
[----:B------:R-:W2:Y:S01]  /*0bf0*/  LDC R20, c[0x0][0x608] ;  /* 0x00018200ff147b82 */ /* 0x000ea20000000800 */
[----:B------:R-:W-:Y:S02]  /*0c00*/  IMAD R8, R3, R26, RZ ;  /* 0x0000001a03087224 */ /* 0x000fe400078e02ff */
[----:B------:R-:W-:Y:S02]  /*0c10*/  IMAD.MOV.U32 R3, RZ, RZ, -0x1 ;  /* 0xffffffffff037424 */ /* 0x000fe400078e00ff */
[----:B------:R-:W-:Y:S02]  /*0c20*/  IMAD R5, R5, R27, R8 ;  /* 0x0000001b05057224 */ /* 0x000fe400078e0208 */
[----:B------:R-:W-:Y:S01]  /*0c30*/  IMAD R26, R9, R23, R4 ;  /* 0x00000017091a7224 */ /* 0x000fe200078e0204 */
[----:B------:R-:W3:Y:S01]  /*0c40*/  LDC R28, c[0x0][0x658] ;  /* 0x00019600ff1c7b82 */ /* 0x000ee20000000800 */
[----:B------:R-:W-:Y:S01]  /*0c50*/  IMAD.IADD R5, R11, 0x1, R5 ;  /* 0x000000010b057824 */ /* 0x000fe200078e0205 */
[----:B0-----:R-:W-:Y:S01]  /*0c60*/  ISETP.NE.U32.AND P0, PT, R30, RZ, PT ;  /* 0x000000ff1e00720c */ /* 0x001fe20003f05070 */
[----:B------:R-:W-:-:S03]  /*0c70*/  IMAD.MOV.U32 R23, RZ, RZ, 0x1 ;  /* 0x00000001ff177424 */ /* 0x000fc600078e00ff */
[----:B------:R-:W-:Y:S02]  /*0c80*/  ISETP.NE.AND.EX P0, PT, R31, RZ, PT, P0 ;  /* 0x000000ff1f00720c */ /* 0x000fe40003f05300 */
[----:B------:R-:W0:Y:S01]  /*0c90*/  LDC R24, c[0x0][0x600] ;  /* 0x00018000ff187b82 */ /* 0x000e220000000800 */
[-CC-:B-1----:R-:W-:Y:S02]  /*0ca0*/  SHF.R.U64 R14, R10, R12.reuse, R5.reuse ;  /* 0x0000000c0a0e7219 */ /* 0x182fe40000001205 */
[----:B------:R-:W-:-:S05]  /*0cb0*/  SHF.R.U32.HI R5, RZ, R12, R5 ;  /* 0x0000000cff057219 */ /* 0x000fca0000011605 */
[----:B------:R-:W1:Y:S01]  /*0cc0*/  LDC R15, c[0x0][0x648] ;  /* 0x00019200ff0f7b82 */ /* 0x000e620000000800 */
[-CC-:B--2---:R-:W-:Y:S02]  /*0cd0*/  SHF.R.U64 R27, R14, R20.reuse, R5.reuse ;  /* 0x000000140e1b7219 */ /* 0x184fe40000001205 */
[----:B------:R-:W-:-:S05]  /*0ce0*/  SHF.R.U32.HI R5, RZ, R20, R5 ;  /* 0x00000014ff057219 */ /* 0x000fca0000011605 */
[----:B------:R-:W2:Y:S01]  /*0cf0*/  LDC R21, c[0x0][0x638] ;  /* 0x00018e00ff157b82 */ /* 0x000ea20000000800 */
[-CC-:B---3--:R-:W-:Y:S02]  /*0d00*/  SHF.R.U64 R20, R27, R28.reuse, R5.reuse ;  /* 0x0000001c1b147219 */ /* 0x188fe40000001205 */
[-C--:B------:R-:W-:Y:S02]  /*0d10*/  SHF.L.U32 R3, R3, R28.reuse, RZ ;  /* 0x0000001c03037219 */ /* 0x080fe400000006ff */
[----:B------:R-:W-:Y:S01]  /*0d20*/  SHF.R.U32.HI R5, RZ, R28, R5 ;  /* 0x0000001cff057219 */ /* 0x000fe20000011605 */
[----:B------:R-:W-:Y:S01]  /*0d30*/  IMAD.MOV.U32 R4, RZ, RZ, R20 ;  /* 0x000000ffff047224 */ /* 0x000fe200078e0014 */
[----:B------:R-:W-:Y:S01]  /*0d40*/  LOP3.LUT R12, RZ, R3, RZ, 0x33, !PT ;  /* 0x00000003ff0c7212 */ /* 0x000fe200078e33ff */
[----:B------:R-:W3:Y:S01]  /*0d50*/  LDC R25, c[0x0][0x610] ;  /* 0x00018400ff197b82 */ /* 0x000ee20000000800 */
[----:B------:R-:W-:Y:S05]  /*0d60*/  @!P0 BRA `(.L_x_10) ;  /* 0x0000000000288947 */ /* 0x000fea0003800000 */
[----:B------:R-:W4:Y:S02]  /*0d70*/  LDC R3, c[0x0][0x64c] ;  /* 0x00019300ff037b82 */ /* 0x000f240000000800 */
[----:B----4-:R-:W-:-:S05]  /*0d80*/  IADD3 R3, P0, R20, R3, RZ ;  /* 0x0000000314037210 */ /* 0x010fca0007f1e0ff */
        /* <DEDUP_REMOVED lines=8> */
.L_x_10:
[----:B-1----:R-:W-:Y:S01]  /*0e10*/  SHF.R.U64 R4, R4, R15, R5 ;  /* 0x0000000f04047219 */ /* 0x002fe20000001205 */
[----:B0-----:R-:W-:Y:S01]  /*0e20*/  VIADD R5, R24, 0xffffffff ;  /* 0xffffffff18057836 */ /* 0x001fe20000000000 */
[----:B------:R-:W-:Y:S02]  /*0e30*/  SHF.L.U32 R3, R23, R28, RZ ;  /* 0x0000001c17037219 */ /* 0x000fe400000006ff */
[----:B------:R-:W-:Y:S01]  /*0e40*/  LOP3.LUT R12, R27, R12, RZ, 0xc0, !PT ;  /* 0x0000000c1b0c7212 */ /* 0x000fe200078ec0ff */
[----:B------:R-:W-:Y:S01]  /*0e50*/  IMAD.MOV R8, RZ, RZ, -R4 ;  /* 0x000000ffff087224 */ /* 0x000fe200078e0a04 */
[----:B------:R-:W-:-:S03]  /*0e60*/  SEL R7, R7, R26, !P1 ;  /* 0x0000001a07077207 */ /* 0x000fc60004800000 */
[----:B------:R-:W-:Y:S01]  /*0e70*/  IMAD R12, R3, R4, R12 ;  /* 0x00000004030c7224 */ /* 0x000fe200078e020c */
[----:B------:R-:W-:Y:S01]  /*0e80*/  LOP3.LUT R4, R14, R5, RZ, 0xc0, !PT ;  /* 0x000000050e047212 */ /* 0x000fe200078ec0ff */
[----:B--2---:R-:W-:Y:S02]  /*0e90*/  IMAD R3, R8, R21, R20 ;  /* 0x0000001508037224 */ /* 0x004fe400078e0214 */
[----:B---3--:R-:W-:Y:S02]  /*0ea0*/  IMAD R7, R12, R25, R7 ;  /* 0x000000190c077224 */ /* 0x008fe400078e0207 */
[----:B------:R-:W-:Y:S02]  /*0eb0*/  IMAD.MOV.U32 R5, RZ, RZ, 0x1 ;  /* 0x00000001ff057424 */ /* 0x000fe400078e00ff */
[----:B------:R-:W-:-:S03]  /*0ec0*/  IMAD R4, R3, R24, R4 ;  /* 0x0000001803047224 */ /* 0x000fc600078e0204 */
[----:B------:R-:W-:Y:S02]  /*0ed0*/  PRMT R3, R5, 0x7610, R3 ;  /* 0x0000761005037816 */ /* 0x000fe40000000003 */
[----:B------:R-:W-:Y:S02]  /*0ee0*/  SEL R100, R4, R7, !P1 ;  /* 0x0000000704647207 */ /* 0x000fe40004800000 */
[----:B------:R-:W-:-:S07]  /*0ef0*/  SEL R103, R7, R4, !P1 ;  /* 0x0000000407677207 */ /* 0x000fce0004800000 */
.L_x_8:
[----:B------:R-:W-:-:S08]  /*0f00*/  NOP ;  /* 0x0000000000007918 */ /* 0x000fd00000000000 */
[----:B------:R-:W0:Y:S02]  /*0f10*/  USETMAXREG.TRY_ALLOC.CTAPOOL UP0, 0xe8 ;  /* 0x000000e8000079c8 */ /* 0x000e240008000600 */
[----:B0-----:R-:W-:-:S13]  /*0f20*/  PLOP3.LUT P0, PT, PT, PT, UP0, 0x80, 0x0 ;  /* 0x000000000000781c */ /* 0x001fda0003f0f008 */
[----:B------:R-:W-:Y:S05]  /*0f30*/  @!P0 BRA `(.L_x_8) ;  /* 0xfffffffc00f08947 */ /* 0x000fea000383ffff */
[----:B------:R-:W-:Y:S01]  /*0f40*/  ULDC.64 UR4, c[0x0][0x598] ;  /* 0x0001660000047ab9 */ /* 0x000fe20000000a00 */
[----:B------:R-:W-:Y:S01]  /*0f50*/  ULDC.64 UR38, c[0x0][0x208] ;  /* 0x0000820000267ab9 */ /* 0x000fe20000000a00 */
[----:B------:R-:W-:-:S04]  /*0f60*/  ISETP.NE.U32.AND P0, PT, RZ, UR4, PT ;  /* 0x00000004ff007c0c */ /* 0x000fc8000bf05070 */
[----:B------:R-:W-:-:S13]  /*0f70*/  ISETP.NE.AND.EX P0, PT, RZ, UR5, PT, P0 ;  /* 0x00000005ff007c0c */ /* 0x000fda000bf05300 */
[----:B------:R-:W-:Y:S05]  /*0f80*/  @!P0 BRA `(.L_x_11) ;  /* 0x00000000001c8947 */ /* 0x000fea0003800000 */
[----:B------:R-:W0:Y:S02]  /*0f90*/  LDC.64 R4, c[0x0][0x598] ;  /* 0x00016600ff047b82 */ /* 0x000e240000000a00 */
[----:B0-----:R-:W2:Y:S02]  /*0fa0*/  LDG.E.64 R4, desc[UR38][R4.64] ;  /* 0x0000002604047981 */ /* 0x001ea4000c1e1b00 */
[----:B--2---:R-:W-:-:S04]  /*0fb0*/  ISETP.NE.U32.AND P0, PT, R4, RZ, PT ;  /* 0x000000ff0400720c */ /* 0x004fc80003f05070 */
[----:B------:R-:W-:-:S13]  /*0fc0*/  ISETP.NE.AND.EX P0, PT, R5, RZ, PT, P0 ;  /* 0x000000ff0500720c */ /* 0x000fda0003f05300 */
[----:B------:R-:W-:Y:S05]  /*0fd0*/  @!P0 BRA `(.L_x_11) ;  /* 0x0000000000088947 */ /* 0x000fea0003800000 */
[----:B------:R0:W5:Y:S01]  /*0fe0*/  LD.E R23, desc[UR38][R4.64] ;  /* 0x0000002604177980 */ /* 0x000162000c101900 */
[----:B------:R-:W-:Y:S05]  /*0ff0*/  BRA `(.L_x_12) ;  /* 0x0000000000247947 */ /* 0x000fea0003800000 */
.L_x_11:
[----:B------:R-:W-:Y:S02]  /*1000*/  ULDC.64 UR4, c[0x0][0x588] ;  /* 0x0001620000047ab9 */ /* 0x000fe40000000a00 */
[----:B------:R-:W-:-:S04]  /*1010*/  ISETP.NE.U32.AND P0, PT, RZ, UR4, PT ;  /* 0x00000004ff007c0c */ /* 0x000fc8000bf05070 */
[----:B------:R-:W-:-:S13]  /*1020*/  ISETP.NE.AND.EX P0, PT, RZ, UR5, PT, P0 ;  /* 0x00000005ff007c0c */ /* 0x000fda000bf05300 */
[----:B------:R-:W-:Y:S05]  /*1030*/  @!P0 BRA `(.L_x_13) ;  /* 0x00000000000c8947 */ /* 0x000fea0003800000 */
[----:B------:R-:W0:Y:S02]  /*1040*/  LDC.64 R4, c[0x0][0x588] ;  /* 0x00016200ff047b82 */ /* 0x000e240000000a00 */
[----:B0-----:R1:W5:Y:S01]  /*1050*/  LDG.E R23, desc[UR38][R4.64] ;  /* 0x0000002604177981 */ /* 0x001362000c1e1900 */
[----:B------:R-:W-:Y:S05]  /*1060*/  BRA `(.L_x_12) ;  /* 0x0000000000087947 */ /* 0x000fea0003800000 */
.L_x_13:
[----:B------:R-:W-:Y:S02]  /*1070*/  ULDC UR4, c[0x0][0x580] ;  /* 0x0001600000047ab9 */ /* 0x000fe40000000800 */
[----:B------:R-:W-:-:S07]  /*1080*/  IMAD.U32 R23, RZ, RZ, UR4 ;  /* 0x00000004ff177e24 */ /* 0x000fce000f8e00ff */
.L_x_12:
[----:B------:R-:W-:Y:S02]  /*1090*/  ULDC.64 UR4, c[0x0][0x5a0] ;  /* 0x0001680000047ab9 */ /* 0x000fe40000000a00 */
[----:B------:R-:W-:-:S04]  /*10a0*/  ISETP.NE.U32.AND P0, PT, RZ, UR4, PT ;  /* 0x00000004ff007c0c */ /* 0x000fc8000bf05070 */
[----:B------:R-:W-:-:S13]  /*10b0*/  ISETP.NE.AND.EX P0, PT, RZ, UR5, PT, P0 ;  /* 0x00000005ff007c0c */ /* 0x000fda000bf05300 */
[----:B------:R-:W-:Y:S05]  /*10c0*/  @!P0 BRA `(.L_x_14) ;  /* 0x00000000001c8947 */ /* 0x000fea0003800000 */
[----:B01----:R-:W0:Y:S02]  /*10d0*/  LDC.64 R4, c[0x0][0x5a0] ;  /* 0x00016800ff047b82 */ /* 0x003e240000000a00 */
[----:B0-----:R-:W2:Y:S02]  /*10e0*/  LDG.E.64 R4, desc[UR38][R4.64] ;  /* 0x0000002604047981 */ /* 0x001ea4000c1e1b00 */
[----:B--2---:R-:W-:-:S04]  /*10f0*/  ISETP.NE.U32.AND P0, PT, R4, RZ, PT ;  /* 0x000000ff0400720c */ /* 0x004fc80003f05070 */
[----:B------:R-:W-:-:S13]  /*1100*/  ISETP.NE.AND.EX P0, PT, R5, RZ, PT, P0 ;  /* 0x000000ff0500720c */ /* 0x000fda0003f05300 */
[----:B------:R-:W-:Y:S05]  /*1110*/  @!P0 BRA `(.L_x_14) ;  /* 0x0000000000088947 */ /* 0x000fea0003800000 */
[----:B------:R0:W5:Y:S01]  /*1120*/  LD.E R90, desc[UR38][R4.64] ;  /* 0x00000026045a7980 */ /* 0x000162000c101900 */
[----:B------:R-:W-:Y:S05]  /*1130*/  BRA `(.L_x_15) ;  /* 0x0000000000247947 */ /* 0x000fea0003800000 */
.L_x_14:
[----:B------:R-:W-:Y:S02]  /*1140*/  ULDC.64 UR4, c[0x0][0x590] ;  /* 0x0001640000047ab9 */ /* 0x000fe40000000a00 */
[----:B------:R-:W-:-:S04]  /*1150*/  ISETP.NE.U32.AND P0, PT, RZ, UR4, PT ;  /* 0x00000004ff007c0c */ /* 0x000fc8000bf05070 */
[----:B------:R-:W-:-:S13]  /*1160*/  ISETP.NE.AND.EX P0, PT, RZ, UR5, PT, P0 ;  /* 0x00000005ff007c0c */ /* 0x000fda000bf05300 */
[----:B------:R-:W-:Y:S05]  /*1170*/  @!P0 BRA `(.L_x_16) ;  /* 0x00000000000c8947 */ /* 0x000fea0003800000 */
[----:B------:R-:W2:Y:S02]  /*1180*/  LDC.64 R90, c[0x0][0x590] ;  /* 0x00016400ff5a7b82 */ /* 0x000ea40000000a00 */
[----:B--2---:R2:W5:Y:S01]  /*1190*/  LDG.E R90, desc[UR38][R90.64] ;  /* 0x000000265a5a7981 */ /* 0x004562000c1e1900 */
[----:B------:R-:W-:Y:S05]  /*11a0*/  BRA `(.L_x_15) ;  /* 0x0000000000087947 */ /* 0x000fea0003800000 */
.L_x_16:
[----:B------:R-:W-:Y:S02]  /*11b0*/  ULDC UR4, c[0x0][0x584] ;  /* 0x0001610000047ab9 */ /* 0x000fe40000000800 */
[----:B------:R-:W-:-:S07]  /*11c0*/  IMAD.U32 R90, RZ, RZ, UR4 ;  /* 0x00000004ff5a7e24 */ /* 0x000fce000f8e00ff */
.L_x_15:
[----:B------:R-:W-:-:S13]  /*11d0*/  LOP3.LUT P0, RZ, R3, 0xff, RZ, 0xc0, !PT ;  /* 0x000000ff03ff7812 */ /* 0x000fda000780c0ff */
[----:B------:R-:W-:Y:S05]  /*11e0*/  @!P0 EXIT ;  /* 0x000000000000894d */ /* 0x000fea0003800000 */
[----:B------:R-:W3:Y:S01]  /*11f0*/  LDC R93, c[0x0][0x658] ;  /* 0x00019600ff5d7b82 */ /* 0x000ee20000000800 */
[----:B------:R-:W-:Y:S01]  /*1200*/  LOP3.LUT R6, R6, 0x1, RZ, 0xc0, !PT ;  /* 0x0000000106067812 */ /* 0x000fe200078ec0ff */
[----:B------:R-:W-:Y:S01]  /*1210*/  ULDC.64 UR6, c[0x0][0x288] ;  /* 0x0000a20000067ab9 */ /* 0x000fe20000000a00 */
[----:B------:R-:W-:Y:S01]  /*1220*/  SHF.R.U32.HI R3, RZ, 0x2, R95 ;  /* 0x00000002ff037819 */ /* 0x000fe2000001165f */
[----:B------:R-:W-:Y:S01]  /*1230*/  UIADD3 UR4, UR7, 0x3f, URZ ;  /* 0x0000003f07047890 */ /* 0x000fe2000fffe03f */
[----:B------:R-:W-:Y:S01]  /*1240*/  SHF.R.U32.HI R0, RZ, 0x1, R0 ;  /* 0x00000001ff007819 */ /* 0x000fe20000011600 */
[----:B------:R-:W-:Y:S01]  /*1250*/  IMAD.SHL.U32 R88, R6, 0x40, RZ ;  /* 0x0000004006587824 */ /* 0x000fe200078e00ff */
[----:B------:R-:W-:Y:S01]  /*1260*/  LOP3.LUT R3, R3, 0x7, RZ, 0xc0, !PT ;  /* 0x0000000703037812 */ /* 0x000fe200078ec0ff */
[----:B01----:R-:W0:Y:S01]  /*1270*/  LDC.64 R4, c[0x0][0x5c8] ;  /* 0x00017200ff047b82 */ /* 0x003e220000000a00 */
[----:B------:R-:W-:Y:S01]  /*1280*/  USHF.R.S32.HI UR5, URZ, 0x1f, UR4 ;  /* 0x0000001f3f057899 */ /* 0x000fe20008011404 */
[----:B------:R-:W-:Y:S01]  /*1290*/  LOP3.LUT R0, R0, 0x30, RZ, 0xc0, !PT ;  /* 0x0000003000007812 */ /* 0x000fe200078ec0ff */
[----:B------:R-:W-:Y:S01]  /*12a0*/  IMAD.MOV.U32 R8, RZ, RZ, 0x1 ;  /* 0x00000001ff087424 */ /* 0x000fe200078e00ff */
[--C-:B------:R-:W-:Y:S01]  /*12b0*/  LOP3.LUT R88, R88, 0x40, R3.reuse, 0xe2, !PT ;  /* 0x0000004058587812 */ /* 0x100fe200078ee203 */
[----:B------:R-:W-:Y:S01]  /*12c0*/  ULEA.HI UR5, UR5, UR4, URZ, 0x6 ;  /* 0x0000000405057291 */ /* 0x000fe2000f8f303f */
[-C--:B------:R-:W-:Y:S01]  /*12d0*/  IADD3 R3, RZ, -R0.reuse, -R3 ;  /* 0x80000000ff037210 */ /* 0x080fe20007ffe803 */
[----:B------:R-:W-:Y:S01]  /*12e0*/  IMAD.U32 R7, RZ, RZ, UR6 ;  /* 0x00000006ff077e24 */ /* 0x000fe2000f8e00ff */
[----:B------:R-:W1:Y:S01]  /*12f0*/  LDC R97, c[0x0][0x600] ;  /* 0x00018000ff617b82 */ /* 0x000e620000000800 */
[----:B------:R-:W-:Y:S01]  /*1300*/  LOP3.LUT R88, R88, R0, RZ, 0xfc, !PT ;  /* 0x0000000058587212 */ /* 0x000fe200078efcff */
[----:B------:R-:W-:Y:S01]  /*1310*/  IMAD.MOV.U32 R0, RZ, RZ, -0x1 ;  /* 0xffffffffff007424 */ /* 0x000fe200078e00ff */
[----:B------:R-:W-:Y:S01]  /*1320*/  USHF.R.S32.HI UR43, URZ, 0x6, UR5 ;  /* 0x000000063f2b7899 */ /* 0x000fe20008011405 */
[C---:B------:R-:W-:Y:S01]  /*1330*/  LOP3.LUT R94, R95.reuse, 0x3, RZ, 0xc0, !PT ;  /* 0x000000035f5e7812 */ /* 0x040fe200078ec0ff */
[----:B------:R-:W-:Y:S01]  /*1340*/  IMAD R3, R6, -0x40, R3 ;  /* 0xffffffc006037824 */ /* 0x000fe200078e0203 */
[C---:B------:R-:W-:Y:S01]  /*1350*/  LOP3.LUT R96, R95.reuse, 0x80, RZ, 0xc0, !PT ;  /* 0x000000805f607812 */ /* 0x040fe200078ec0ff */
[----:B------:R-:W-:Y:S01]  /*1360*/  UISETP.LT.AND UP0, UPT, UR43, 0x1, UPT ;  /* 0x000000012b00788c */ /* 0x000fe2000bf01270 */
[-C--:B---3--:R-:W-:Y:S01]  /*1370*/  SHF.L.U32 R0, R0, R93.reuse, RZ ;  /* 0x0000005d00007219 */ /* 0x088fe200000006ff */
[----:B------:R-:W-:Y:S01]  /*1380*/  ULDC UR4, c[0x0][0x284] ;  /* 0x0000a10000047ab9 */ /* 0x000fe20000000800 */
[----:B------:R-:W-:Y:S01]  /*1390*/  IMAD R94, R94, -0x2, R7 ;  /* 0xfffffffe5e5e7824 */ /* 0x000fe200078e0207 */
[----:B------:R-:W-:Y:S01]  /*13a0*/  USEL UR44, UR43, 0x1, UP0 ;  /* 0x000000012b2c7887 */ /* 0x000fe20008000000 */
[----:B------:R-:W-:Y:S01]  /*13b0*/  SHF.L.U32 R93, R8, R93, RZ ;  /* 0x0000005d085d7219 */ /* 0x000fe200000006ff */
[----:B------:R-:W-:Y:S01]  /*13c0*/  IMAD.SHL.U32 R95, R95, 0x2, RZ ;  /* 0x000000025f5f7824 */ /* 0x000fe200078e00ff */
[----:B------:R-:W-:Y:S01]  /*13d0*/  LOP3.LUT R102, R18, 0x1, RZ, 0xfc, !PT ;  /* 0x0000000112667812 */ /* 0x000fe200078efcff */
[----:B------:R-:W-:Y:S01]  /*13e0*/  VIADD R99, R3, UR4 ;  /* 0x0000000403637c36 */ /* 0x000fe20008000000 */
[C---:B0-----:R-:W-:Y:S01]  /*13f0*/  SHF.L.U64.HI R92, R4.reuse, 0x3, R5 ;  /* 0x00000003045c7819 */ /* 0x041fe20000010205 */
[----:B--2---:R-:W-:Y:S01]  /*1400*/  IMAD.SHL.U32 R91, R4, 0x8, RZ ;  /* 0x00000008045b7824 */ /* 0x004fe200078e00ff */
[----:B------:R-:W-:Y:S01]  /*1410*/  SHF.R.U32.HI R96, RZ, 0x7, R96 ;  /* 0x00000007ff607819 */ /* 0x000fe20000011660 */
[----:B------:R-:W-:Y:S01]  /*1420*/  IMAD.MOV.U32 R89, RZ, RZ, RZ ;  /* 0x000000ffff597224 */ /* 0x000fe200078e00ff */
[----:B------:R-:W-:Y:S01]  /*1430*/  LOP3.LUT R98, RZ, R0, RZ, 0x33, !PT ;  /* 0x00000000ff627212 */ /* 0x000fe200078e33ff */
[----:B------:R-:W-:Y:S01]  /*1440*/  UIADD3 UR44, UR43, -UR44, URZ ;  /* 0x8000002c2b2c7290 */ /* 0x000fe2000fffe03f */
[----:B------:R-:W-:Y:S01]  /*1450*/  UMOV UR40, URZ ;  /* 0x0000003f00287c82 */ /* 0x000fe20008000000 */
[----:B-1----:R-:W-:Y:S01]  /*1460*/  VIADD R97, R97, 0xffffffff ;  /* 0xffffffff61617836 */ /* 0x002fe20000000000 */
[----:B------:R-:W-:-:S09]  /*1470*/  UMOV UR41, URZ ;  /* 0x0000003f00297c82 */ /* 0x000fd20008000000 */
.L_x_162:
[----:B0-----:R-:W0:Y:S01]  /*1480*/  SHFL.IDX PT, R0, R96, RZ, 0x1f ;  /* 0x00001fff60007589 */ /* 0x001e2200000e0000 */
[----:B-1----:R-:W1:Y:S01]  /*1490*/  S2UR UR7, SR_CgaCtaId ;  /* 0x00000000000779c3 */ /* 0x002e620000008800 */
[----:B------:R-:W-:Y:S01]  /*14a0*/  UMOV UR6, 0x400 ;  /* 0x0000040000067882 */ /* 0x000fe20000000000 */
[----:B0-----:R-:W-:Y:S01]  /*14b0*/  R2UR UR4, R0 ;  /* 0x00000000000472ca */ /* 0x001fe200000e0000 */
[----:B-1----:R-:W-:-:S12]  /*14c0*/  ULEA UR6, UR7, UR6, 0x18 ;  /* 0x0000000607067291 */ /* 0x002fd8000f8ec03f */
[----:B------:R-:W-:-:S04]  /*14d0*/  ULEA.HI UR5, UR4, UR4, URZ, 0x1 ;  /* 0x0000000404057291 */ /* 0x000fc8000f8f083f */
[----:B------:R-:W-:-:S04]  /*14e0*/  ULOP3.LUT UR5, UR5, 0x7fffe, URZ, 0xc0, !UPT ;  /* 0x0007fffe05057892 */ /* 0x000fc8000f8ec03f */
[----:B------:R-:W-:-:S03]  /*14f0*/  UIADD3 UR5, UR4, -UR5, URZ ;  /* 0x8000000504057290 */ /* 0x000fc6000fffe03f */
[----:B------:R-:W-:Y:S01]  /*1500*/  ULDC UR4, c[0x0][0x28c] ;  /* 0x0000a30000047ab9 */ /* 0x000fe20000000800 */
[----:B------:R-:W-:Y:S01]  /*1510*/  ULEA UR5, UR5, UR6, 0xd ;  /* 0x0000000605057291 */ /* 0x000fe2000f8e683f */
[----:B------:R-:W-:-:S03]  /*1520*/  ISETP.LT.AND P0, PT, RZ, UR4, PT ;  /* 0x00000004ff007c0c */ /* 0x000fc6000bf01270 */
[----:B------:R-:W-:-:S04]  /*1530*/  UIADD3 UR5, UR5, 0x100, URZ ;  /* 0x0000010005057890 */ /* 0x000fc8000fffe03f */
[----:B------:R-:W-:-:S04]  /*1540*/  USHF.R.U32.HI UR5, URZ, 0x4, UR5 ;  /* 0x000000043f057899 */ /* 0x000fc80008011605 */
[----:B------:R-:W-:-:S04]  /*1550*/  ULOP3.LUT UR5, UR5, 0x3fff, URZ, 0xc0, !UPT ;  /* 0x00003fff05057892 */ /* 0x000fc8000f8ec03f */
[----:B------:R-:W-:Y:S01]  /*1560*/  ULOP3.LUT UR45, UR5, 0x10000, URZ, 0xfc, !UPT ;  /* 0x00010000052d7892 */ /* 0x000fe2000f8efc3f */
[----:B--2345:R-:W-:Y:S11]  /*1570*/  @P0 BRA `(.L_x_17) ;  /* 0x0000000000400947 */ /* 0x03cff60003800000 */
[----:B------:R-:W-:Y:S01]  /*1580*/  MOV R0, 0x0 ;  /* 0x0000000000007802 */ /* 0x000fe20000000f00 */
[----:B------:R-:W-:Y:S01]  /*1590*/  ULDC.64 UR4, c[0x4][0x68] ;  /* 0x01001a0000047ab9 */ /* 0x000fe20000000a00 */
[----:B------:R-:W-:Y:S01]  /*15a0*/  ULDC.64 UR6, c[0x4][0x8] ;  /* 0x0100020000067ab9 */ /* 0x000fe20000000a00 */
[----:B------:R-:W-:Y:S01]  /*15b0*/  IMAD.U32 R4, RZ, RZ, UR4 ;  /* 0x00000004ff047e24 */ /* 0x000fe2000f8e00ff */
[----:B------:R0:W1:Y:S01]  /*15c0*/  LDC.64 R14, c[0x4][R0] ;  /* 0x01000000000e7b82 */ /* 0x0000620000000a00 */
[----:B------:R-:W-:Y:S01]  /*15d0*/  IMAD.U32 R5, RZ, RZ, UR5 ;  /* 0x00000005ff057e24 */ /* 0x000fe2000f8e00ff */
[----:B------:R-:W-:Y:S01]  /*15e0*/  ULDC.64 UR4, c[0x4][0x70] ;  /* 0x01001c0000047ab9 */ /* 0x000fe20000000a00 */
[----:B------:R-:W-:Y:S02]  /*15f0*/  IMAD.U32 R10, RZ, RZ, UR6 ;  /* 0x00000006ff0a7e24 */ /* 0x000fe4000f8e00ff */
[----:B------:R-:W-:Y:S02]  /*1600*/  IMAD.U32 R6, RZ, RZ, UR4 ;  /* 0x00000004ff067e24 */ /* 0x000fe4000f8e00ff */
[----:B------:R-:W-:-:S02]  /*1610*/  IMAD.U32 R7, RZ, RZ, UR5 ;  /* 0x00000005ff077e24 */ /* 0x000fc4000f8e00ff */
[----:B------:R-:W-:Y:S02]  /*1620*/  IMAD.U32 R11, RZ, RZ, UR7 ;  /* 0x00000007ff0b7e24 */ /* 0x000fe4000f8e00ff */
[----:B------:R-:W-:Y:S02]  /*1630*/  IMAD.MOV.U32 R8, RZ, RZ, 0x1e1 ;  /* 0x000001e1ff087424 */ /* 0x000fe400078e00ff */
[----:B------:R-:W-:Y:S02]  /*1640*/  IMAD.MOV.U32 R12, RZ, RZ, 0x1 ;  /* 0x00000001ff0c7424 */ /* 0x000fe400078e00ff */
[----:B0-----:R-:W-:-:S07]  /*1650*/  IMAD.MOV.U32 R13, RZ, RZ, RZ ;  /* 0x000000ffff0d7224 */ /* 0x001fce00078e00ff */
[----:B------:R-:W-:-:S07]  /*1660*/  LEPC R20, `(.L_x_17) ;  /* 0x000000001014794e */ /* 0x000fce0000000000 */
[----:B-1---5:R-:W-:Y:S05]  /*1670*/  CALL.ABS.NOINC R14 ;  /* 0x000000000e007343 */ /* 0x022fea0003c00000 */
.L_x_17:
[----:B------:R-:W-:-:S13]  /*1680*/  ISETP.NE.AND P0, PT, R102, 0x3, PT ;  /* 0x000000036600780c */ /* 0x000fda0003f05270 */
[----:B------:R-:W-:Y:S05]  /*1690*/  @!P0 BRA `(.L_x_18) ;  /* 0x0000000000048947 */ /* 0x000fea0003800000 */
[----:B------:R-:W-:Y:S01]  /*16a0*/  BPT.TRAP 0x1 ;  /* 0x000000040000795c */ /* 0x000fe20000300000 */
.L_x_18:
[----:B------:R-:W0:Y:S01]  /*16b0*/  S2UR UR5, SR_CgaCtaId ;  /* 0x00000000000579c3 */ /* 0x000e220000008800 */
[----:B------:R-:W-:Y:S01]  /*16c0*/  UMOV UR4, 0x400 ;  /* 0x0000040000047882 */ /* 0x000fe20000000000 */
[----:B------:R-:W-:Y:S02]  /*16d0*/  IMAD.U32 R0, RZ, RZ, UR40 ;  /* 0x00000028ff007e24 */ /* 0x000fe4000f8e00ff */
[----:B------:R-:W-:-:S03]  /*16e0*/  IMAD.U32 R3, RZ, RZ, UR41 ;  /* 0x00000029ff037e24 */ /* 0x000fc6000f8e00ff */
[----:B------:R-:W-:Y:S01]  /*16f0*/  SHF.L.U32 R0, R0, 0x1f, RZ ;  /* 0x0000001f00007819 */ /* 0x000fe200000006ff */
[----:B0-----:R-:W-:-:S06]  /*1700*/  ULEA UR4, UR5, UR4, 0x18 ;  /* 0x0000000405047291 */ /* 0x001fcc000f8ec03f */
[----:B------:R-:W-:-:S04]  /*1710*/  IMAD.U32 R6, RZ, RZ, UR4 ;  /* 0x00000004ff067e24 */ /* 0x000fc8000f8e00ff */
[----:B------:R-:W-:-:S04]  /*1720*/  IMAD R3, R3, 0x8, R6 ;  /* 0x0000000803037824 */ /* 0x000fc800078e0206 */
[----:B------:R0:W1:Y:S01]  /*1730*/  SYNCS.PHASECHK.TRANS64.TRYWAIT P1, [R3+URZ], R0 ;  /* 0x00000000030075a7 */ /* 0x000062000802017f */
[----:B------:R-:W-:Y:S05]  /*1740*/  @!P0 BRA `(.L_x_19) ;  /* 0x0000000000048947 */ /* 0x000fea0003800000 */
[----:B------:R-:W-:Y:S01]  /*1750*/  BPT.TRAP 0x1 ;  /* 0x000000040000795c */ /* 0x000fe20000300000 */
.L_x_19:
[----:B------:R-:W-:-:S05]  /*1760*/  IMAD.U32 R4, RZ, RZ, UR44 ;  /* 0x0000002cff047e24 */ /* 0x000fca000f8e00ff */
[----:B------:R-:W-:Y:S01]  /*1770*/  ISETP.GE.AND P2, PT, R4, 0x1, PT ;  /* 0x000000010400780c */ /* 0x000fe20003f46270 */
[----:B-1----:R-:W-:-:S12]  /*1780*/  @P1 BRA `(.L_x_20) ;  /* 0x0000000000081947 */ /* 0x002fd80003800000 */
[----:B------:R-:W1:Y:S02]  /*1790*/  SYNCS.PHASECHK.TRANS64.TRYWAIT P1, [R3+URZ], R0 ;  /* 0x00000000030075a7 */ /* 0x000e64000802017f */
[----:B-1----:R-:W-:Y:S05]  /*17a0*/  @!P1 BRA `(.L_x_21) ;  /* 0x0000006400709947 */ /* 0x002fea0003800000 */
.L_x_20:
[----:B------:R-:W-:Y:S05]  /*17b0*/  WARPSYNC.ALL ;  /* 0x0000000000007948 */ /* 0x000fea0003800000 */
[----:B------:R-:W-:Y:S01]  /*17c0*/  R2UR UR4, R6 ;  /* 0x00000000060472ca */ /* 0x000fe200000e0000 */
[----:B------:R-:W-:Y:S01]  /*17d0*/  ULEA UR5, UR41, UR45, 0xa ;  /* 0x0000002d29057291 */ /* 0x000fe2000f8e503f */
[----:B------:R-:W-:Y:S01]  /*17e0*/  WARPGROUP.ARRIVE ;  /* 0x00000000000079c5 */ /* 0x000fe20000000000 */
[----:B------:R-:W-:Y:S01]  /*17f0*/  UMOV UR9, 0x40000040 ;  /* 0x4000004000097882 */ /* 0x000fe20000000000 */
[----:B------:R-:W-:-:S04]  /*1800*/  UMOV UR11, 0x40000040 ;  /* 0x40000040000b7882 */ /* 0x000fc80000000000 */
[----:B------:R-:W-:-:S05]  /*1810*/  UMOV UR8, UR5 ;  /* 0x0000000500087c82 */ /* 0x000fca0008000000 */
[----:B------:R-:W-:-:S04]  /*1820*/  UIADD3 UR4, UR4, 0x10100, URZ ;  /* 0x0001010004047890 */ /* 0x000fc8000fffe03f */
[----:B------:R-:W-:-:S04]  /*1830*/  USHF.R.U32.HI UR4, URZ, 0x4, UR4 ;  /* 0x000000043f047899 */ /* 0x000fc80008011604 */
[----:B------:R-:W-:-:S04]  /*1840*/  ULOP3.LUT UR4, UR4, 0x3fff, URZ, 0xc0, !UPT ;  /* 0x00003fff04047892 */ /* 0x000fc8000f8ec03f */
[----:B------:R-:W-:-:S04]  /*1850*/  ULOP3.LUT UR4, UR4, 0x10000, URZ, 0xfc, !UPT ;  /* 0x0001000004047892 */ /* 0x000fc8000f8efc3f */
[----:B------:R-:W-:-:S07]  /*1860*/  ULEA UR6, UR41, UR4, 0xa ;  /* 0x0000000429067291 */ /* 0x000fce000f8e503f */
[----:B------:R-:W-:Y:S02]  /*1870*/  UMOV UR10, UR6 ;  /* 0x00000006000a7c82 */ /* 0x000fe40008000000 */
[----:B------:R-:W-:Y:S01]  /*1880*/  HGMMA.64x128x16.F32.BF16 R24, gdesc[UR8], RZ, !UPT, gsb0 ;  /* 0x01e00000081879f0 */ /* 0x000fe2000c0018ff */
[----:B------:R-:W-:Y:S02]  /*1890*/  UIADD3 UR8, UR5, 0x2, URZ ;  /* 0x0000000205087890 */ /* 0x000fe4000fffe03f */
[----:B------:R-:W-:Y:S01]  /*18a0*/  UIADD3 UR10, UR6, 0x2, URZ ;  /* 0x00000002060a7890 */ /* 0x000fe2000fffe03f */
[----:B------:R-:W-:Y:S01]  /*18b0*/  UMOV UR9, 0x40000040 ;  /* 0x4000004000097882 */ /* 0x000fe20000000000 */
[----:B------:R-:W-:Y:S01]  /*18c0*/  UMOV UR11, 0x40000040 ;  /* 0x40000040000b7882 */ /* 0x000fe20000000000 */
[----:B------:R-:W-:Y:S02]  /*18d0*/  WARPGROUP.DEPBAR.LE gsb0, 0x0 ;  /* 0x00008000000079c5 */ /* 0x000fe40000010000 */
[----:B------:R-:W-:-:S06]  /*18e0*/  WARPGROUP.ARRIVE ;  /* 0x00000000000079c5 */ /* 0x000fcc0000000000 */
[----:B------:R-:W-:Y:S01]  /*18f0*/  HGMMA.64x128x16.F32.BF16 R24, gdesc[UR8], R24, gsb0 ;  /* 0x01e00000081879f0 */ /* 0x000fe20008001818 */
        /* <DEDUP_REMOVED lines=13> */
[----:B------:R-:W-:Y:S03]  /*19d0*/  HGMMA.64x128x16.F32.BF16 R24, gdesc[UR8], R24, gsb0 ;  /* 0x01e00000081879f0 */ /* 0x000fe60008001818 */
[----:B------:R-:W-:Y:S02]  /*19e0*/  WARPGROUP.DEPBAR.LE gsb0, 0x0 ;  /* 0x00008000000079c5 */ /* 0x000fe40000010000 */
[----:B------:R-:W-:Y:S05]  /*19f0*/  @!P2 BRA `(.L_x_22) ;  /* 0x000000040028a947 */ /* 0x000fea0003800000 */
[----:B------:R-:W-:Y:S01]  /*1a00*/  UIADD3 UR5, UR41, 0x1, URZ ;  /* 0x0000000129057890 */ /* 0x000fe2000fffe03f */
[----:B01----:R-:W-:Y:S02]  /*1a10*/  IMAD.U32 R0, RZ, RZ, UR44 ;  /* 0x0000002cff007e24 */ /* 0x003fe4000f8e00ff */
[----:B------:R-:W-:Y:S01]  /*1a20*/  IMAD.U32 R3, RZ, RZ, UR41 ;  /* 0x00000029ff037e24 */ /* 0x000fe2000f8e00ff */
[----:B------:R-:W-:-:S04]  /*1a30*/  UISETP.NE.AND UP0, UPT, UR5, 0x4, UPT ;  /* 0x000000040500788c */ /* 0x000fc8000bf05270 */
[----:B------:R-:W-:Y:S02]  /*1a40*/  USEL UR6, URZ, 0x1, UP0 ;  /* 0x000000013f067887 */ /* 0x000fe40008000000 */
[----:B------:R-:W-:Y:S02]  /*1a50*/  USEL UR5, UR5, URZ, UP0 ;  /* 0x0000003f05057287 */ /* 0x000fe40008000000 */
[----:B------:R-:W-:-:S06]  /*1a60*/  ULOP3.LUT UR6, UR40, UR6, URZ, 0x3c, !UPT ;  /* 0x0000000628067292 */ /* 0x000fcc000f8e3c3f */
[----:B------:R-:W-:-:S07]  /*1a70*/  IMAD.U32 R7, RZ, RZ, UR6 ;  /* 0x00000006ff077e24 */ /* 0x000fce000f8e00ff */
.L_x_29:
[----:B------:R-:W-:Y:S05]  /*1a80*/  @!P0 BRA `(.L_x_23) ;  /* 0x0000000000048947 */ /* 0x000fea0003800000 */
[----:B------:R-:W-:Y:S01]  /*1a90*/  BPT.TRAP 0x1 ;  /* 0x000000040000795c */ /* 0x000fe20000300000 */
.L_x_23:
[----:B------:R-:W0:Y:S01]  /*1aa0*/  S2UR UR7, SR_CgaCtaId ;  /* 0x00000000000779c3 */ /* 0x000e220000008800 */
[----:B------:R-:W-:Y:S01]  /*1ab0*/  UMOV UR6, 0x400 ;  /* 0x0000040000067882 */ /* 0x000fe20000000000 */
[----:B------:R-:W-:Y:S01]  /*1ac0*/  IMAD.U32 R5, RZ, RZ, UR5 ;  /* 0x00000005ff057e24 */ /* 0x000fe2000f8e00ff */
[----:B------:R-:W-:Y:S01]  /*1ad0*/  SHF.L.U32 R4, R7, 0x1f, RZ ;  /* 0x0000001f07047819 */ /* 0x000fe200000006ff */
[----:B0-----:R-:W-:-:S06]  /*1ae0*/  ULEA UR6, UR7, UR6, 0x18 ;  /* 0x0000000607067291 */ /* 0x001fcc000f8ec03f */
[----:B------:R-:W-:-:S04]  /*1af0*/  IMAD.U32 R6, RZ, RZ, UR6 ;  /* 0x00000006ff067e24 */ /* 0x000fc8000f8e00ff */
[----:B------:R-:W-:-:S04]  /*1b00*/  IMAD R5, R5, 0x8, R6 ;  /* 0x0000000805057824 */ /* 0x000fc800078e0206 */
[----:B------:R0:W1:Y:S01]  /*1b10*/  SYNCS.PHASECHK.TRANS64.TRYWAIT P1, [R5+URZ], R4 ;  /* 0x00000004050075a7 */ /* 0x000062000802017f */
[----:B------:R-:W-:Y:S05]  /*1b20*/  @!P0 BRA `(.L_x_24) ;  /* 0x0000000000048947 */ /* 0x000fea0003800000 */
[----:B------:R-:W-:Y:S01]  /*1b30*/  BPT.TRAP 0x1 ;  /* 0x000000040000795c */ /* 0x000fe20000300000 */
.L_x_24:
[----:B-1----:R-:W-:Y:S05]  /*1b40*/  @P1 BRA `(.L_x_25) ;  /* 0x0000000000081947 */ /* 0x002fea0003800000 */
[----:B------:R-:W1:Y:S02]  /*1b50*/  SYNCS.PHASECHK.TRANS64.TRYWAIT P1, [R5+URZ], R4 ;  /* 0x00000004050075a7 */ /* 0x000e64000802017f */
[----:B-1----:R-:W-:Y:S05]  /*1b60*/  @!P1 BRA `(.L_x_26) ;  /* 0x0000006000949947 */ /* 0x002fea0003800000 */
.L_x_25:
[----:B------:R-:W-:Y:S01]  /*1b70*/  ULEA UR6, UR5, UR45, 0xa ;  /* 0x0000002d05067291 */ /* 0x000fe2000f8e503f */
[----:B------:R-:W-:Y:S01]  /*1b80*/  WARPGROUP.ARRIVE ;  /* 0x00000000000079c5 */ /* 0x000fe20000000000 */
[----:B------:R-:W-:Y:S01]  /*1b90*/  ULEA UR7, UR5, UR4, 0xa ;  /* 0x0000000405077291 */ /* 0x000fe2000f8e503f */
[----:B------:R-:W-:Y:S01]  /*1ba0*/  UMOV UR9, 0x40000040 ;  /* 0x4000004000097882 */ /* 0x000fe20000000000 */
[----:B------:R-:W-:-:S03]  /*1bb0*/  UMOV UR11, 0x40000040 ;  /* 0x40000040000b7882 */ /* 0x000fc60000000000 */
[----:B------:R-:W-:Y:S02]  /*1bc0*/  UMOV UR8, UR6 ;  /* 0x0000000600087c82 */ /* 0x000fe40008000000 */
[----:B------:R-:W-:Y:S02]  /*1bd0*/  UMOV UR10, UR7 ;  /* 0x00000007000a7c82 */ /* 0x000fe40008000000 */
[----:B------:R-:W-:Y:S01]  /*1be0*/  HGMMA.64x128x16.F32.BF16 R24, gdesc[UR8], R24, gsb0 ;  /* 0x01e00000081879f0 */ /* 0x000fe20008001818 */
[----:B------:R-:W-:Y:S02]  /*1bf0*/  UIADD3 UR8, UR6, 0x2, URZ ;  /* 0x0000000206087890 */ /* 0x000fe4000fffe03f */
[----:B------:R-:W-:Y:S01]  /*1c00*/  UIADD3 UR10, UR7, 0x2, URZ ;  /* 0x00000002070a7890 */ /* 0x000fe2000fffe03f */
[----:B------:R-:W-:Y:S01]  /*1c10*/  UMOV UR9, 0x40000040 ;  /* 0x4000004000097882 */ /* 0x000fe20000000000 */
[----:B------:R-:W-:Y:S01]  /*1c20*/  UMOV UR11, 0x40000040 ;  /* 0x40000040000b7882 */ /* 0x000fe20000000000 */
[----:B------:R-:W-:-:S02]  /*1c30*/  WARPGROUP.DEPBAR.LE gsb0, 0x0 ;  /* 0x00008000000079c5 */ /* 0x000fc40000010000 */
        /* <DEDUP_REMOVED lines=18> */
[----:B------:R-:W-:Y:S01]  /*1d60*/  BPT.TRAP 0x1 ;  /* 0x000000040000795c */ /* 0x000fe20000300000 */
.L_x_27:
[----:B------:R-:W-:-:S13]  /*1d70*/  ISETP.NE.AND P1, PT, R22, RZ, PT ;  /* 0x000000ff1600720c */ /* 0x000fda0003f25270 */
[----:B01----:R-:W-:-:S04]  /*1d80*/  @P1 IMAD R4, R3, 0x8, R6 ;  /* 0x0000000803041824 */ /* 0x003fc800078e0206 */
[----:B------:R-:W-:-:S05]  /*1d90*/  @P1 VIADD R4, R4, 0x20 ;  /* 0x0000002004041836 */ /* 0x000fca0000000000 */
[----:B------:R-:W-:-:S04]  /*1da0*/  @P1 PRMT R4, R19, 0x654, R4 ;  /* 0x0000065413041816 */ /* 0x000fc80000000004 */
[----:B------:R0:W-:Y:S01]  /*1db0*/  @P1 SYNCS.ARRIVE.TRANS64.RED.A1T0 RZ, [R4+URZ], RZ ;  /* 0x000000ff04ff19a7 */ /* 0x0001e2000810043f */
[----:B------:R-:W-:-:S13]  /*1dc0*/  ISETP.GT.U32.AND P1, PT, R18, 0x1, PT ;  /* 0x000000011200780c */ /* 0x000fda0003f24070 */
[----:B0-----:R-:W-:Y:S05]  /*1dd0*/  @P1 BRA `(.L_x_28) ;  /* 0x0000000000041947 */ /* 0x001fea0003800000 */
[----:B------:R-:W-:Y:S01]  /*1de0*/  BPT.TRAP 0x1 ;  /* 0x000000040000795c */ /* 0x000fe20000300000 */
.L_x_28:
[----:B------:R-:W-:Y:S01]  /*1df0*/  UIADD3 UR5, UR5, 0x1, URZ ;  /* 0x0000000105057890 */ /* 0x000fe2000fffe03f */
[C---:B------:R-:W-:Y:S01]  /*1e00*/  ISETP.GT.AND P2, PT, R0.reuse, 0x1, PT ;  /* 0x000000010000780c */ /* 0x040fe20003f44270 */
[----:B------:R-:W-:Y:S02]  /*1e10*/  VIADD R3, R3, 0x1 ;  /* 0x0000000103037836 */ /* 0x000fe40000000000 */
[----:B------:R-:W-:Y:S01]  /*1e20*/  UISETP.NE.AND UP0, UPT, UR5, 0x4, UPT ;  /* 0x000000040500788c */ /* 0x000fe2000bf05270 */
[----:B------:R-:W-:Y:S02]  /*1e30*/  VIADD R0, R0, 0xffffffff ;  /* 0xffffffff00007836 */ /* 0x000fe40000000000 */
[C---:B------:R-:W-:Y:S01]  /*1e40*/  ISETP.NE.AND P1, PT, R3.reuse, 0x4, PT ;  /* 0x000000040300780c */ /* 0x040fe20003f25270 */
[----:B------:R-:W-:Y:S02]  /*1e50*/  USEL UR6, URZ, 0x1, UP0 ;  /* 0x000000013f067887 */ /* 0x000fe40008000000 */
[----:B------:R-:W-:Y:S01]  /*1e60*/  USEL UR5, UR5, URZ, UP0 ;  /* 0x0000003f05057287 */ /* 0x000fe20008000000 */
[----:B------:R-:W-:-:S03]  /*1e70*/  SEL R3, R3, RZ, P1 ;  /* 0x000000ff03037207 */ /* 0x000fc60000800000 */
[----:B------:R-:W-:Y:S01]  /*1e80*/  LOP3.LUT R7, R7, UR6, RZ, 0x3c, !PT ;  /* 0x0000000607077c12 */ /* 0x000fe2000f8e3cff */
[----:B------:R-:W-:Y:S07]  /*1e90*/  @P2 BRA `(.L_x_29) ;  /* 0xfffffff800f82947 */ /* 0x000fee000383ffff */
.L_x_22:
[----:B01----:R-:W0:Y:S02]  /*1ea0*/  LDC R0, c[0x0][0x28c] ;  /* 0x0000a300ff007b82 */ /* 0x003e240000000800 */
[----:B0-----:R-:W-:-:S13]  /*1eb0*/  ISETP.GE.AND P1, PT, R0, 0x1, PT ;  /* 0x000000010000780c */ /* 0x001fda0003f26270 */
[----:B------:R-:W-:Y:S05]  /*1ec0*/  @!P1 BRA `(.L_x_30) ;  /* 0x0000000000389947 */ /* 0x000fea0003800000 */
[----:B------:R-:W-:Y:S05]  /*1ed0*/  @!P0 BRA `(.L_x_31) ;  /* 0x0000000000048947 */ /* 0x000fea0003800000 */
[----:B------:R-:W-:Y:S01]  /*1ee0*/  BPT.TRAP 0x1 ;  /* 0x000000040000795c */ /* 0x000fe20000300000 */
.L_x_31:
[----:B------:R-:W-:-:S13]  /*1ef0*/  ISETP.NE.AND P0, PT, R22, RZ, PT ;  /* 0x000000ff1600720c */ /* 0x000fda0003f05270 */
[----:B------:R-:W-:-:S05]  /*1f00*/  VOTEU.ANY UP0, P0 ;  /* 0x00000000003f7886 */ /* 0x000fca0000000100 */
[----:B------:R-:W-:-:S06]  /*1f10*/  @UP0 UIADD3 UR4, UR44, UR41, URZ ;  /* 0x000000292c040290 */ /* 0x000fcc000fffe03f */
[----:B------:R-:W-:-:S04]  /*1f20*/  IMAD.U32 R0, RZ, RZ, UR4 ;  /* 0x00000004ff007e24 */ /* 0x000fc8000f8e00ff */
[----:B------:R-:W-:-:S05]  /*1f30*/  @P0 IMAD.SHL.U32 R0, R0, 0x8, RZ ;  /* 0x0000000800000824 */ /* 0x000fca00078e00ff */
[----:B------:R-:W-:-:S04]  /*1f40*/  @P0 LOP3.LUT R0, R0, 0x18, RZ, 0xc0, !PT ;  /* 0x0000001800000812 */ /* 0x000fc800078ec0ff */
[----:B------:R-:W-:-:S04]  /*1f50*/  @P0 IADD3 R0, R6, 0x20, R0 ;  /* 0x0000002006000810 */ /* 0x000fc80007ffe000 */
[----:B------:R-:W-:-:S04]  /*1f60*/  @P0 PRMT R0, R19, 0x654, R0 ;  /* 0x0000065413000816 */ /* 0x000fc80000000000 */
[----:B------:R0:W-:Y:S01]  /*1f70*/  @P0 SYNCS.ARRIVE.TRANS64.RED.A1T0 RZ, [R0+URZ], RZ ;  /* 0x000000ff00ff09a7 */ /* 0x0001e2000810043f */
[----:B------:R-:W-:-:S13]  /*1f80*/  ISETP.GT.U32.AND P0, PT, R18, 0x1, PT ;  /* 0x000000011200780c */ /* 0x000fda0003f04070 */
[----:B0-----:R-:W-:Y:S05]  /*1f90*/  @P0 BRA `(.L_x_30) ;  /* 0x0000000000040947 */ /* 0x001fea0003800000 */
[----:B------:R-:W-:Y:S01]  /*1fa0*/  BPT.TRAP 0x1 ;  /* 0x000000040000795c */ /* 0x000fe20000300000 */
.L_x_30:
[----:B------:R-:W-:Y:S01]  /*1fb0*/  IMAD.SHL.U32 R100, R100, 0x80, RZ ;  /* 0x0000008064647824 */ /* 0x000fe200078e00ff */
[----:B------:R-:W-:Y:S01]  /*1fc0*/  ULDC UR6, c[0x0][0x288] ;  /* 0x0000a20000067ab9 */ /* 0x000fe20000000800 */
[----:B------:R-:W-:Y:S01]  /*1fd0*/  SHF.R.S32.HI R11, RZ, 0x1f, R101 ;  /* 0x0000001fff0b7819 */ /* 0x000fe20000011465 */
[C---:B------:R-:W-:Y:S01]  /*1fe0*/  IMAD.SHL.U32 R6, R103.reuse, 0x80, RZ ;  /* 0x0000008067067824 */ /* 0x040fe200078e00ff */
[----:B------:R-:W-:Y:S01]  /*1ff0*/  ULDC.64 UR4, c[0x0][0x5d0] ;  /* 0x0001740000047ab9 */ /* 0x000fe20000000a00 */
[C---:B------:R-:W-:Y:S01]  /*2000*/  LOP3.LUT R8, R100.reuse, 0x6, R95, 0xf8, !PT ;  /* 0x0000000664087812 */ /* 0x040fe200078ef85f */
[----:B------:R-:W-:Y:S01]  /*2010*/  IMAD.WIDE R104, R103, 0x80, R88 ;  /* 0x0000008067687825 */ /* 0x000fe200078e0258 */
[----:B------:R-:W-:Y:S01]  /*2020*/  ISETP.GE.AND P0, PT, R100, UR6, PT ;  /* 0x0000000664007c0c */ /* 0x000fe2000bf06270 */
[----:B------:R-:W-:Y:S01]  /*2030*/  ULDC UR6, c[0x0][0x284] ;  /* 0x0000a10000067ab9 */ /* 0x000fe20000000800 */
[----:B------:R-:W-:Y:S01]  /*2040*/  SHF.R.S32.HI R9, RZ, 0x1f, R8 ;  /* 0x0000001fff097819 */ /* 0x000fe20000011408 */
[----:B------:R-:W-:Y:S01]  /*2050*/  IMAD R0, R11, UR4, RZ ;  /* 0x000000040b007c24 */ /* 0x000fe2000f8e02ff */
[----:B------:R-:W-:-:S03]  /*2060*/  ISETP.GE.OR P0, PT, R6, UR6, P0 ;  /* 0x0000000606007c0c */ /* 0x000fc60008706670 */
[C---:B------:R-:W-:Y:S02]  /*2070*/  IMAD R3, R101.reuse, UR5, R0 ;  /* 0x0000000565037c24 */ /* 0x040fe4000f8e0200 */
[----:B------:R-:W-:Y:S01]  /*2080*/  IMAD.WIDE.U32 R4, R101, UR4, R8 ;  /* 0x0000000465047c25 */ /* 0x000fe2000f8e0008 */
[----:B------:R-:W-:-:S03]  /*2090*/  ULDC.64 UR4, c[0x0][0x5c8] ;  /* 0x0001720000047ab9 */ /* 0x000fc60000000a00 */
[----:B------:R-:W-:Y:S02]  /*20a0*/  IMAD R7, R105, UR4, RZ ;  /* 0x0000000469077c24 */ /* 0x000fe4000f8e02ff */
[----:B------:R-:W-:Y:S02]  /*20b0*/  IMAD.IADD R5, R5, 0x1, R3 ;  /* 0x0000000105057824 */ /* 0x000fe400078e0203 */
[C---:B------:R-:W-:Y:S02]  /*20c0*/  IMAD R7, R104.reuse, UR5, R7 ;  /* 0x0000000568077c24 */ /* 0x040fe4000f8e0207 */
[----:B------:R-:W-:-:S04]  /*20d0*/  IMAD.WIDE.U32 R106, R104, UR4, R4 ;  /* 0x00000004686a7c25 */ /* 0x000fc8000f8e0004 */
[----:B------:R-:W-:Y:S01]  /*20e0*/  IMAD.MOV.U32 R0, RZ, RZ, -0x1 ;  /* 0xffffffffff007424 */ /* 0x000fe200078e00ff */
[----:B------:R-:W-:Y:S06]  /*20f0*/  @P0 BRA `(.L_x_32) ;  /* 0x00000040001c0947 */ /* 0x000fec0003800000 */
[----:B-----5:R-:W-:Y:S01]  /*2100*/  FSETP.NEU.AND P0, PT, R90, RZ, PT ;  /* 0x000000ff5a00720b */ /* 0x020fe20003f0d000 */
[----:B------:R-:W-:Y:S01]  /*2110*/  IMAD.IADD R4, R94, 0x1, -R100 ;  /* 0x000000015e047824 */ /* 0x000fe200078e0a64 */
[----:B------:R-:W-:Y:S01]  /*2120*/  BSSY B0, `(.L_x_32) ;  /* 0x0000404000007945 */ /* 0x000fe20003800000 */
[----:B------:R-:W-:Y:S02]  /*2130*/  IMAD.IADD R3, R99, 0x1, -R6 ;  /* 0x0000000163037824 */ /* 0x000fe400078e0a06 */
[----:B------:R-:W-:Y:S01]  /*2140*/  IMAD.IADD R103, R107, 0x1, R7 ;  /* 0x000000016b677824 */ /* 0x000fe200078e0207 */
[----:B------:R-:W-:-:S04]  /*2150*/  ISETP.GT.AND P2, PT, R4, RZ, PT ;  /* 0x000000ff0400720c */ /* 0x000fc80003f44270 */
[----:B------:R-:W-:-:S03]  /*2160*/  ISETP.GT.AND P1, PT, R3, RZ, P2 ;  /* 0x000000ff0300720c */ /* 0x000fc60001724270 */
[----:B------:R-:W-:Y:S10]  /*2170*/  @!P0 BRA `(.L_x_33) ;  /* 0x0000002c00288947 */ /* 0x000ff40003800000 */
[----:B------:R-:W0:Y:S01]  /*2180*/  LDC.64 R110, c[0x0][0x5b8] ;  /* 0x00016e00ff6e7b82 */ /* 0x000e220000000a00 */
[----:B------:R-:W-:-:S07]  /*2190*/  ULDC.64 UR4, c[0x0][0x5c0] ;  /* 0x0001700000047ab9 */ /* 0x000fce0000000a00 */
[----:B------:R-:W1:Y:S08]  /*21a0*/  LDC.64 R112, c[0x0][0x5b0] ;  /* 0x00016c00ff707b82 */ /* 0x000e700000000a00 */
[----:B------:R-:W2:Y:S01]  /*21b0*/  LDC.64 R114, c[0x0][0x5a8] ;  /* 0x00016a00ff727b82 */ /* 0x000ea20000000a00 */
[-C--:B0-----:R-:W-:Y:S02]  /*21c0*/  IMAD R6, R11, R110.reuse, RZ ;  /* 0x0000006e0b067224 */ /* 0x081fe400078e02ff */
[----:B------:R-:W-:-:S04]  /*21d0*/  IMAD.WIDE.U32 R108, R101, R110, R8 ;  /* 0x0000006e656c7225 */ /* 0x000fc800078e0008 */
[----:B------:R-:W-:Y:S02]  /*21e0*/  IMAD R107, R101, R111, R6 ;  /* 0x0000006f656b7224 */ /* 0x000fe400078e0206 */
[-C--:B-1----:R-:W-:Y:S02]  /*21f0*/  IMAD R5, R105, R112.reuse, RZ ;  /* 0x0000007069057224 */ /* 0x082fe400078e02ff */
[----:B------:R-:W-:Y:S02]  /*2200*/  IMAD.IADD R13, R109, 0x1, R107 ;  /* 0x000000016d0d7824 */ /* 0x000fe400078e026b */
[----:B------:R-:W-:Y:S02]  /*2210*/  IMAD.MOV.U32 R12, RZ, RZ, R108 ;  /* 0x000000ffff0c7224 */ /* 0x000fe400078e006c */
[C---:B------:R-:W-:Y:S02]  /*2220*/  IMAD R111, R104.reuse, R113, R5 ;  /* 0x00000071686f7224 */ /* 0x040fe400078e0205 */
[----:B------:R-:W-:-:S04]  /*2230*/  IMAD.WIDE.U32 R6, R104, R112, R12 ;  /* 0x0000007068067225 */ /* 0x000fc800078e000c */
[----:B------:R-:W-:Y:S01]  /*2240*/  IMAD.IADD R5, R7, 0x1, R111 ;  /* 0x0000000107057824 */ /* 0x000fe200078e026f */
[----:B--2---:R-:W-:-:S04]  /*2250*/  LEA R14, P0, R6, R114, 0x1 ;  /* 0x00000072060e7211 */ /* 0x004fc800078008ff */
[----:B------:R-:W-:-:S05]  /*2260*/  LEA.HI.X R15, R6, R115, R5, 0x1, P0 ;  /* 0x00000073060f7211 */ /* 0x000fca00000f0c05 */
[----:B------:R0:W2:Y:S01]  /*2270*/  @P1 LDG.E.LTC128B.U16 R5, desc[UR38][R14.64] ;  /* 0x000000260e051981 */ /* 0x0000a2000c1e1520 */
[----:B------:R-:W-:Y:S01]  /*2280*/  LEA R10, P0, R106, UR4, 0x1 ;  /* 0x000000046a0a7c11 */ /* 0x000fe2000f8008ff */
[----:B------:R-:W-:Y:S01]  /*2290*/  IMAD.WIDE.U32 R6, R104, R112, R8 ;  /* 0x0000007068067225 */ /* 0x000fe200078e0008 */
[----:B------:R-:W-:Y:S03]  /*22a0*/  BSSY B1, `(.L_x_34) ;  /* 0x0000012000017945 */ /* 0x000fe60003800000 */
[----:B------:R-:W-:Y:S02]  /*22b0*/  IMAD.IADD R7, R111, 0x1, R7 ;  /* 0x000000016f077824 */ /* 0x000fe400078e0207 */
[----:B------:R-:W-:Y:S01]  /*22c0*/  IMAD.WIDE.U32 R20, R101, R110, R6 ;  /* 0x0000006e65147225 */ /* 0x000fe200078e0006 */
[----:B0-----:R-:W-:-:S03]  /*22d0*/  SHF.L.U64.HI R15, R112, 0x3, R113 ;  /* 0x00000003700f7819 */ /* 0x001fc60000010271 */
[----:B------:R-:W-:Y:S01]  /*22e0*/  IMAD.IADD R7, R107, 0x1, R21 ;  /* 0x000000016b077824 */ /* 0x000fe200078e0215 */
[----:B------:R-:W-:Y:S01]  /*22f0*/  LEA R6, P4, R20, R114, 0x1 ;  /* 0x0000007214067211 */ /* 0x000fe200078808ff */
[----:B------:R-:W-:-:S03]  /*2300*/  IMAD.SHL.U32 R14, R112, 0x8, RZ ;  /* 0x00000008700e7824 */ /* 0x000fc600078e00ff */
[----:B------:R-:W-:Y:S01]  /*2310*/  LEA.HI.X R7, R20, R115, R7, 0x1, P4 ;  /* 0x0000007314077211 */ /* 0x000fe200020f0c07 */
[----:B--2---:R-:W-:-:S04]  /*2320*/  IMAD.U32 R11, R5, 0x10000, RZ ;  /* 0x00010000050b7824 */ /* 0x004fc800078e00ff */
[----:B------:R-:W-:-:S04]  /*2330*/  FMUL R11, R11, R90 ;  /* 0x0000005a0b0b7220 */ /* 0x000fc80000400000 */
[----:B------:R-:W-:Y:S01]  /*2340*/  FFMA R24, R24, R23, R11 ;  /* 0x0000001718187223 */ /* 0x000fe2000000000b */
[----:B------:R-:W-:Y:S02]  /*2350*/  LEA.HI.X R11, R106, UR5, R103, 0x1, P0 ;  /* 0x000000056a0b7c11 */ /* 0x000fe400080f0c67 */
[----:B------:R-:W-:Y:S02]  /*2360*/  ISETP.GT.AND P0, PT, R4, 0x1, PT ;  /* 0x000000010400780c */ /* 0x000fe40003f04270 */
[----:B------:R-:W-:Y:S02]  /*2370*/  F2FP.BF16.F32.PACK_AB R24, RZ, R24 ;  /* 0x00000018ff18723e */ /* 0x000fe400000010ff */
[----:B------:R-:W-:-:S03]  /*2380*/  ISETP.GT.AND P3, PT, R3, RZ, P0 ;  /* 0x000000ff0300720c */ /* 0x000fc60000764270 */
[----:B------:R0:W-:Y:S10]  /*2390*/  @P1 STG.E.U16 desc[UR38][R10.64], R24 ;  /* 0x000000180a001986 */ /* 0x0001f4000c101526 */
[----:B------:R-:W-:Y:S05]  /*23a0*/  @!P3 BRA `(.L_x_35) ;  /* 0x000000000004b947 */ /* 0x000fea0003800000 */
[----:B------:R1:W5:Y:S02]  /*23b0*/  LDG.E.LTC128B.U16 R5, desc[UR38][R6.64+0x2] ;  /* 0x0000022606057981 */ /* 0x000364000c1e1520 */
.L_x_35:
[----:B------:R-:W-:Y:S05]  /*23c0*/  BSYNC B1 ;  /* 0x0000000000017941 */ /* 0x000fea0003800000 */
.L_x_34:
[----:B-----5:R-:W-:Y:S01]  /*23d0*/  IMAD.U32 R103, R5, 0x10000, RZ ;  /* 0x0001000005677824 */ /* 0x020fe200078e00ff */
[----:B------:R-:W-:Y:S01]  /*23e0*/  ISETP.GT.AND P2, PT, R3, 0x8, P2 ;  /* 0x000000080300780c */ /* 0x000fe20001744270 */
[----:B------:R-:W-:Y:S01]  /*23f0*/  IMAD.WIDE.U32 R20, R104, R112, R14 ;  /* 0x0000007068147225 */ /* 0x000fe200078e000e */
[----:B0-----:R-:W-:-:S03]  /*2400*/  PRMT R24, R5, 0x7610, R24 ;  /* 0x0000761005187816 */ /* 0x001fc60000000018 */
[----:B------:R-:W-:Y:S01]  /*2410*/  FMUL R12, R103, R90 ;  /* 0x0000005a670c7220 */ /* 0x000fe20000400000 */
[----:B------:R-:W-:Y:S01]  /*2420*/  IMAD.IADD R111, R111, 0x1, R21 ;  /* 0x000000016f6f7824 */ /* 0x000fe200078e0215 */
[----:B------:R-:W-:Y:S02]  /*2430*/  IADD3 R108, P1, R108, R20, RZ ;  /* 0x000000146c6c7210 */ /* 0x000fe40007f3e0ff */
[----:B------:R-:W-:-:S03]  /*2440*/  FFMA R12, R25, R23, R12 ;  /* 0x00000017190c7223 */ /* 0x000fc6000000000c */
[----:B------:R-:W-:Y:S02]  /*2450*/  IMAD.X R13, R111, 0x1, R13, P1 ;  /* 0x000000016f0d7824 */ /* 0x000fe400008e060d */
[----:B------:R-:W-:Y:S02]  /*2460*/  F2FP.BF16.F32.PACK_AB R12, RZ, R12 ;  /* 0x0000000cff0c723e */ /* 0x000fe400000010ff */
[----:B------:R-:W-:Y:S02]  /*2470*/  LEA R14, P1, R108, R114, 0x1 ;  /* 0x000000726c0e7211 */ /* 0x000fe400078208ff */
[----:B------:R-:W-:Y:S02]  /*2480*/  PRMT R21, R12, 0x7610, R21 ;  /* 0x000076100c157816 */ /* 0x000fe40000000015 */
[----:B------:R-:W-:-:S03]  /*2490*/  LEA.HI.X R15, R108, R115, R13, 0x1, P1 ;  /* 0x000000736c0f7211 */ /* 0x000fc600008f0c0d */
[----:B------:R0:W-:Y:S04]  /*24a0*/  @P3 STG.E.U16 desc[UR38][R10.64+0x2], R21 ;  /* 0x000002150a003986 */ /* 0x0001e8000c101526 */
[----:B------:R-:W2:Y:S01]  /*24b0*/  @P2 LDG.E.LTC128B.U16 R24, desc[UR38][R14.64] ;  /* 0x000000260e182981 */ /* 0x000ea2000c1e1520 */
[----:B------:R-:W-:Y:S01]  /*24c0*/  IADD3 R20, P1, R8, R20, RZ ;  /* 0x0000001408147210 */ /* 0x000fe20007f3e0ff */
[----:B------:R-:W-:Y:S01]  /*24d0*/  BSSY B1, `(.L_x_36) ;  /* 0x0000011000017945 */ /* 0x000fe20003800000 */
[----:B------:R-:W-:Y:S02]  /*24e0*/  SHF.L.U64.HI R13, R91, 0x1, R92 ;  /* 0x000000015b0d7819 */ /* 0x000fe4000001025c */
[----:B------:R-:W-:Y:S01]  /*24f0*/  ISETP.GT.AND P0, PT, R3, 0x8, P0 ;  /* 0x000000080300780c */ /* 0x000fe20000704270 */
[----:B0-----:R-:W-:Y:S01]  /*2500*/  IMAD.X R21, R9, 0x1, R111, P1 ;  /* 0x0000000109157824 */ /* 0x001fe200008e066f */
[----:B------:R-:W-:Y:S01]  /*2510*/  LEA R12, P1, R91, R10, 0x1 ;  /* 0x0000000a5b0c7211 */ /* 0x000fe200078208ff */
[----:B------:R-:W-:-:S04]  /*2520*/  IMAD.WIDE.U32 R20, R101, R110, R20 ;  /* 0x0000006e65147225 */ /* 0x000fc800078e0014 */
[----:B------:R-:W-:Y:S01]  /*2530*/  IMAD.X R13, R13, 0x1, R11, P1 ;  /* 0x000000010d0d7824 */ /* 0x000fe200008e060b */
[----:B------:R-:W-:Y:S01]  /*2540*/  LEA R8, P3, R20, R114, 0x1 ;  /* 0x0000007214087211 */ /* 0x000fe200078608ff */
[----:B------:R-:W-:-:S05]  /*2550*/  IMAD.IADD R9, R107, 0x1, R21 ;  /* 0x000000016b097824 */ /* 0x000fca00078e0215 */
[----:B------:R-:W-:Y:S01]  /*2560*/  LEA.HI.X R9, R20, R115, R9, 0x1, P3 ;  /* 0x0000007314097211 */ /* 0x000fe200018f0c09 */
[----:B--2---:R-:W-:-:S04]  /*2570*/  IMAD.U32 R5, R24, 0x10000, RZ ;  /* 0x0001000018057824 */ /* 0x004fc800078e00ff */
[----:B------:R-:W-:-:S04]  /*2580*/  FMUL R5, R5, R90 ;  /* 0x0000005a05057220 */ /* 0x000fc80000400000 */
[----:B------:R-:W-:-:S05]  /*2590*/  FFMA R5, R26, R23, R5 ;  /* 0x000000171a057223 */ /* 0x000fca0000000005 */
[----:B------:R-:W-:-:S05]  /*25a0*/  F2FP.BF16.F32.PACK_AB R5, RZ, R5 ;  /* 0x00000005ff05723e */ /* 0x000fca00000010ff */
[----:B------:R0:W-:Y:S01]  /*25b0*/  @P2 STG.E.U16 desc[UR38][R12.64], R5 ;  /* 0x000000050c002986 */ /* 0x0001e2000c101526 */
[----:B------:R-:W-:Y:S05]  /*25c0*/  @!P0 BRA `(.L_x_37) ;  /* 0x0000000000048947 */ /* 0x000fea0003800000 */
[----:B------:R2:W5:Y:S02]  /*25d0*/  LDG.E.LTC128B.U16 R24, desc[UR38][R8.64+0x2] ;  /* 0x0000022608187981 */ /* 0x000564000c1e1520 */
.L_x_37:
[----:B------:R-:W-:Y:S05]  /*25e0*/  BSYNC B1 ;  /* 0x0000000000017941 */ /* 0x000fea0003800000 */
.L_x_36:
[----:B0----5:R-:W-:Y:S01]  /*25f0*/  IMAD.U32 R5, R24, 0x10000, RZ ;  /* 0x0001000018057824 */ /* 0x021fe200078e00ff */
[----:B------:R-:W-:Y:S01]  /*2600*/  ISETP.GT.AND P1, PT, R4, 0x8, PT ;  /* 0x000000080400780c */ /* 0x000fe20003f24270 */
[----:B------:R-:W-:Y:S02]  /*2610*/  BSSY B1, `(.L_x_38) ;  /* 0x0000008000017945 */ /* 0x000fe40003800000 */
[----:B------:R-:W-:Y:S01]  /*2620*/  FMUL R14, R5, R90 ;  /* 0x0000005a050e7220 */ /* 0x000fe20000400000 */
[----:B------:R-:W-:-:S03]  /*2630*/  ISETP.GT.AND P2, PT, R3, RZ, P1 ;  /* 0x000000ff0300720c */ /* 0x000fc60000f44270 */
[----:B------:R-:W-:-:S05]  /*2640*/  FFMA R14, R27, R23, R14 ;  /* 0x000000171b0e7223 */ /* 0x000fca000000000e */
[----:B------:R-:W-:-:S05]  /*2650*/  F2FP.BF16.F32.PACK_AB R14, RZ, R14 ;  /* 0x0000000eff0e723e */ /* 0x000fca00000010ff */
[----:B------:R0:W-:Y:S01]  /*2660*/  @P0 STG.E.U16 desc[UR38][R12.64+0x2], R14 ;  /* 0x0000020e0c000986 */ /* 0x0001e2000c101526 */
[----:B------:R-:W-:Y:S05]  /*2670*/  @!P2 BRA `(.L_x_39) ;  /* 0x000000000004a947 */ /* 0x000fea0003800000 */
[----:B------:R3:W5:Y:S02]  /*2680*/  LDG.E.LTC128B.U16 R24, desc[UR38][R6.64+0x10] ;  /* 0x0000102606187981 */ /* 0x000764000c1e1520 */
.L_x_39:
[----:B------:R-:W-:Y:S05]  /*2690*/  BSYNC B1 ;  /* 0x0000000000017941 */ /* 0x000fea0003800000 */
.L_x_38:
[----:B-----5:R-:W-:Y:S01]  /*26a0*/  IMAD.U32 R5, R24, 0x10000, RZ ;  /* 0x0001000018057824 */ /* 0x020fe200078e00ff */
        /* <DEDUP_REMOVED lines=9> */
.L_x_41:
[----:B------:R-:W-:Y:S05]  /*2740*/  BSYNC B1 ;  /* 0x0000000000017941 */ /* 0x000fea0003800000 */
.L_x_40:
[----:B----45:R-:W-:Y:S01]  /*2750*/  IMAD.U32 R5, R24, 0x10000, RZ ;  /* 0x0001000018057824 */ /* 0x030fe200078e00ff */
[----:B------:R-:W-:Y:S01]  /*2760*/  ISETP.GT.AND P1, PT, R3, 0x8, P1 ;  /* 0x000000080300780c */ /* 0x000fe20000f24270 */
[----:B------:R-:W-:Y:S02]  /*2770*/  BSSY B1, `(.L_x_42) ;  /* 0x0000007000017945 */ /* 0x000fe40003800000 */
[----:B0-----:R-:W-:-:S04]  /*2780*/  FMUL R14, R5, R90 ;  /* 0x0000005a050e7220 */ /* 0x001fc80000400000 */
[----:B------:R-:W-:-:S05]  /*2790*/  FFMA R14, R29, R23, R14 ;  /* 0x000000171d0e7223 */ /* 0x000fca000000000e */
[----:B------:R-:W-:-:S05]  /*27a0*/  F2FP.BF16.F32.PACK_AB R14, RZ, R14 ;  /* 0x0000000eff0e723e */ /* 0x000fca00000010ff */
[----:B------:R0:W-:Y:S01]  /*27b0*/  @P3 STG.E.U16 desc[UR38][R10.64+0x12], R14 ;  /* 0x0000120e0a003986 */ /* 0x0001e2000c101526 */
[----:B------:R-:W-:Y:S05]  /*27c0*/  @!P1 BRA `(.L_x_43) ;  /* 0x0000000000049947 */ /* 0x000fea0003800000 */
[----:B------:R4:W5:Y:S02]  /*27d0*/  LDG.E.LTC128B.U16 R24, desc[UR38][R8.64+0x10] ;  /* 0x0000102608187981 */ /* 0x000964000c1e1520 */
.L_x_43:
[----:B------:R-:W-:Y:S05]  /*27e0*/  BSYNC B1 ;  /* 0x0000000000017941 */ /* 0x000fea0003800000 */
.L_x_42:
[----:B-----5:R-:W-:Y:S01]  /*27f0*/  IMAD.U32 R5, R24, 0x10000, RZ ;  /* 0x0001000018057824 */ /* 0x020fe200078e00ff */
[----:B------:R-:W-:Y:S01]  /*2800*/  ISETP.GT.AND P0, PT, R3, 0x8, P0 ;  /* 0x000000080300780c */ /* 0x000fe20000704270 */
[----:B------:R-:W-:Y:S02]  /*2810*/  BSSY B1, `(.L_x_44) ;  /* 0x0000007000017945 */ /* 0x000fe40003800000 */
[----:B------:R-:W-:-:S04]  /*2820*/  FMUL R5, R5, R90 ;  /* 0x0000005a05057220 */ /* 0x000fc80000400000 */
[----:B------:R-:W-:-:S05]  /*2830*/  FFMA R5, R30, R23, R5 ;  /* 0x000000171e057223 */ /* 0x000fca0000000005 */
[----:B------:R-:W-:-:S05]  /*2840*/  F2FP.BF16.F32.PACK_AB R5, RZ, R5 ;  /* 0x00000005ff05723e */ /* 0x000fca00000010ff */
[----:B------:R0:W-:Y:S01]  /*2850*/  @P1 STG.E.U16 desc[UR38][R12.64+0x10], R5 ;  /* 0x000010050c001986 */ /* 0x0001e2000c101526 */
[----:B------:R-:W-:Y:S05]  /*2860*/  @!P0 BRA `(.L_x_45) ;  /* 0x0000000000048947 */ /* 0x000fea0003800000 */
[----:B------:R0:W5:Y:S02]  /*2870*/  LDG.E.LTC128B.U16 R24, desc[UR38][R8.64+0x12] ;  /* 0x0000122608187981 */ /* 0x000164000c1e1520 */
.L_x_45:
[----:B------:R-:W-:Y:S05]  /*2880*/  BSYNC B1 ;  /* 0x0000000000017941 */ /* 0x000fea0003800000 */
.L_x_44:
        /* <DEDUP_REMOVED lines=10> */
.L_x_47:
[----:B------:R-:W-:Y:S05]  /*2930*/  BSYNC B1 ;  /* 0x0000000000017941 */ /* 0x000fea0003800000 */
.L_x_46:
        /* <DEDUP_REMOVED lines=10> */
.L_x_49:
[----:B------:R-:W-:Y:S05]  /*29e0*/  BSYNC B1 ;  /* 0x0000000000017941 */ /* 0x000fea0003800000 */
.L_x_48:
[----:B0----5:R-:W-:Y:S01]  /*29f0*/  IMAD.U32 R5, R24, 0x10000, RZ ;  /* 0x0001000018057824 */ /* 0x021fe200078e00ff */
        /* <DEDUP_REMOVED lines=8> */
.L_x_51:
[----:B------:R-:W-:Y:S05]  /*2a80*/  BSYNC B1 ;  /* 0x0000000000017941 */ /* 0x000fea0003800000 */
.L_x_50:
        /* <DEDUP_REMOVED lines=9> */
.L_x_53:
[----:B------:R-:W-:Y:S05]  /*2b20*/  BSYNC B1 ;  /* 0x0000000000017941 */ /* 0x000fea0003800000 */
.L_x_52:
        /* <DEDUP_REMOVED lines=10> */
.L_x_55:
[----:B------:R-:W-:Y:S05]  /*2bd0*/  BSYNC B1 ;  /* 0x0000000000017941 */ /* 0x000fea0003800000 */
.L_x_54:
        /* <DEDUP_REMOVED lines=10> */
.L_x_57:
[----:B------:R-:W-:Y:S05]  /*2c80*/  BSYNC B1 ;  /* 0x0000000000017941 */ /* 0x000fea0003800000 */
.L_x_56:
        /* <DEDUP_REMOVED lines=9> */
.L_x_59:
[----:B------:R-:W-:Y:S05]  /*2d20*/  BSYNC B1 ;  /* 0x0000000000017941 */ /* 0x000fea0003800000 */
.L_x_58:
        /* <DEDUP_REMOVED lines=9> */
.L_x_61:
[----:B------:R-:W-:Y:S05]  /*2dc0*/  BSYNC B1 ;  /* 0x0000000000017941 */ /* 0x000fea0003800000 */
.L_x_60:
        /* <DEDUP_REMOVED lines=10> */
.L_x_63:
[----:B------:R-:W-:Y:S05]  /*2e70*/  BSYNC B1 ;  /* 0x0000000000017941 */ /* 0x000fea0003800000 */
.L_x_62:
        /* <DEDUP_REMOVED lines=10> */
.L_x_65:
[----:B------:R-:W-:Y:S05]  /*2f20*/  BSYNC B1 ;  /* 0x0000000000017941 */ /* 0x000fea0003800000 */
.L_x_64:
        /* <DEDUP_REMOVED lines=9> */
.L_x_67:
[----:B------:R-:W-:Y:S05]  /*2fc0*/  BSYNC B1 ;  /* 0x0000000000017941 */ /* 0x000fea0003800000 */
.L_x_66:
        /* <DEDUP_REMOVED lines=9> */
.L_x_69:
[----:B------:R-:W-:Y:S05]  /*3060*/  BSYNC B1 ;  /* 0x0000000000017941 */ /* 0x000fea0003800000 */
.L_x_68:
        /* <DEDUP_REMOVED lines=10> */
.L_x_71:
[----:B------:R-:W-:Y:S05]  /*3110*/  BSYNC B1 ;  /* 0x0000000000017941 */ /* 0x000fea0003800000 */
.L_x_70:
        /* <DEDUP_REMOVED lines=10> */
.L_x_73:
[----:B------:R-:W-:Y:S05]  /*31c0*/  BSYNC B1 ;  /* 0x0000000000017941 */ /* 0x000fea0003800000 */
.L_x_72:
        /* <DEDUP_REMOVED lines=9> */
.L_x_75:
[----:B------:R-:W-:Y:S05]  /*3260*/  BSYNC B1 ;  /* 0x0000000000017941 */ /* 0x000fea0003800000 */
.L_x_74:
        /* <DEDUP_REMOVED lines=9> */
.L_x_77:
[----:B------:R-:W-:Y:S05]  /*3300*/  BSYNC B1 ;  /* 0x0000000000017941 */ /* 0x000fea0003800000 */
.L_x_76:
        /* <DEDUP_REMOVED lines=10> */
.L_x_79:
[----:B------:R-:W-:Y:S05]  /*33b0*/  BSYNC B1 ;  /* 0x0000000000017941 */ /* 0x000fea0003800000 */
.L_x_78:
        /* <DEDUP_REMOVED lines=10> */
.L_x_81:
[----:B------:R-:W-:Y:S05]  /*3460*/  BSYNC B1 ;  /* 0x0000000000017941 */ /* 0x000fea0003800000 */
.L_x_80:
        /* <DEDUP_REMOVED lines=9> */
.L_x_83:
[----:B------:R-:W-:Y:S05]  /*3500*/  BSYNC B1 ;  /* 0x0000000000017941 */ /* 0x000fea0003800000 */
.L_x_82:
        /* <DEDUP_REMOVED lines=9> */
.L_x_85:
[----:B------:R-:W-:Y:S05]  /*35a0*/  BSYNC B1 ;  /* 0x0000000000017941 */ /* 0x000fea0003800000 */
.L_x_84:
        /* <DEDUP_REMOVED lines=10> */
.L_x_87:
[----:B------:R-:W-:Y:S05]  /*3650*/  BSYNC B1 ;  /* 0x0000000000017941 */ /* 0x000fea0003800000 */
.L_x_86:
        /* <DEDUP_REMOVED lines=10> */
.L_x_89:
[----:B------:R-:W-:Y:S05]  /*3700*/  BSYNC B1 ;  /* 0x0000000000017941 */ /* 0x000fea0003800000 */
.L_x_88:
        /* <DEDUP_REMOVED lines=9> */
.L_x_91:
[----:B------:R-:W-:Y:S05]  /*37a0*/  BSYNC B1 ;  /* 0x0000000000017941 */ /* 0x000fea0003800000 */
.L_x_90:
        /* <DEDUP_REMOVED lines=9> */
.L_x_93:
[----:B------:R-:W-:Y:S05]  /*3840*/  BSYNC B1 ;  /* 0x0000000000017941 */ /* 0x000fea0003800000 */
.L_x_92:
        /* <DEDUP_REMOVED lines=10> */
.L_x_95:
[----:B------:R-:W-:Y:S05]  /*38f0*/  BSYNC B1 ;  /* 0x0000000000017941 */ /* 0x000fea0003800000 */
.L_x_94:
        /* <DEDUP_REMOVED lines=10> */
.L_x_97:
[----:B------:R-:W-:Y:S05]  /*39a0*/  BSYNC B1 ;  /* 0x0000000000017941 */ /* 0x000fea0003800000 */
.L_x_96:
        /* <DEDUP_REMOVED lines=9> */
.L_x_99:
[----:B------:R-:W-:Y:S05]  /*3a40*/  BSYNC B1 ;  /* 0x0000000000017941 */ /* 0x000fea0003800000 */
.L_x_98:
        /* <DEDUP_REMOVED lines=9> */
.L_x_101:
[----:B------:R-:W-:Y:S05]  /*3ae0*/  BSYNC B1 ;  /* 0x0000000000017941 */ /* 0x000fea0003800000 */
.L_x_100:
        /* <DEDUP_REMOVED lines=10> */
.L_x_103:
[----:B------:R-:W-:Y:S05]  /*3b90*/  BSYNC B1 ;  /* 0x0000000000017941 */ /* 0x000fea0003800000 */
.L_x_102:
        /* <DEDUP_REMOVED lines=10> */
.L_x_105:
[----:B------:R-:W-:Y:S05]  /*3c40*/  BSYNC B1 ;  /* 0x0000000000017941 */ /* 0x000fea0003800000 */
.L_x_104:
        /* <DEDUP_REMOVED lines=9> */
.L_x_107:
[----:B------:R-:W-:Y:S05]  /*3ce0*/  BSYNC B1 ;  /* 0x0000000000017941 */ /* 0x000fea0003800000 */
.L_x_106:
        /* <DEDUP_REMOVED lines=9> */
.L_x_109:
[----:B------:R-:W-:Y:S05]  /*3d80*/  BSYNC B1 ;  /* 0x0000000000017941 */ /* 0x000fea0003800000 */
.L_x_108:
        /* <DEDUP_REMOVED lines=10> */
.L_x_111:
[----:B------:R-:W-:Y:S05]  /*3e30*/  BSYNC B1 ;  /* 0x0000000000017941 */ /* 0x000fea0003800000 */
.L_x_110:
        /* <DEDUP_REMOVED lines=10> */
.L_x_113:
[----:B------:R-:W-:Y:S05]  /*3ee0*/  BSYNC B1 ;  /* 0x0000000000017941 */ /* 0x000fea0003800000 */
.L_x_112:
        /* <DEDUP_REMOVED lines=9> */
.L_x_115:
[----:B------:R-:W-:Y:S05]  /*3f80*/  BSYNC B1 ;  /* 0x0000000000017941 */ /* 0x000fea0003800000 */
.L_x_114:
        /* <DEDUP_REMOVED lines=9> */
.L_x_117:
[----:B------:R-:W-:Y:S05]  /*4020*/  BSYNC B1 ;  /* 0x0000000000017941 */ /* 0x000fea0003800000 */
.L_x_116:
        /* <DEDUP_REMOVED lines=10> */
.L_x_119:
[----:B------:R-:W-:Y:S05]  /*40d0*/  BSYNC B1 ;  /* 0x0000000000017941 */ /* 0x000fea0003800000 */
.L_x_118:
        /* <DEDUP_REMOVED lines=10> */
.L_x_121:
[----:B------:R-:W-:Y:S05]  /*4180*/  BSYNC B1 ;  /* 0x0000000000017941 */ /* 0x000fea0003800000 */
.L_x_120:
        /* <DEDUP_REMOVED lines=9> */
.L_x_123:
[----:B------:R-:W-:Y:S05]  /*4220*/  BSYNC B1 ;  /* 0x0000000000017941 */ /* 0x000fea0003800000 */
.L_x_122:
        /* <DEDUP_REMOVED lines=9> */
.L_x_125:
[----:B------:R-:W-:Y:S05]  /*42c0*/  BSYNC B1 ;  /* 0x0000000000017941 */ /* 0x000fea0003800000 */
.L_x_124:
        /* <DEDUP_REMOVED lines=10> */
.L_x_127:
[----:B------:R-:W-:Y:S05]  /*4370*/  BSYNC B1 ;  /* 0x0000000000017941 */ /* 0x000fea0003800000 */
.L_x_126:
        /* <DEDUP_REMOVED lines=10> */
.L_x_129:
[----:B------:R-:W-:Y:S05]  /*4420*/  BSYNC B1 ;  /* 0x0000000000017941 */ /* 0x000fea0003800000 */
.L_x_128:
        /* <DEDUP_REMOVED lines=9> */
.L_x_131:
[----:B------:R-:W-:Y:S05]  /*44c0*/  BSYNC B1 ;  /* 0x0000000000017941 */ /* 0x000fea0003800000 */
.L_x_130:
        /* <DEDUP_REMOVED lines=9> */
.L_x_133:
[----:B------:R-:W-:Y:S05]  /*4560*/  BSYNC B1 ;  /* 0x0000000000017941 */ /* 0x000fea0003800000 */
.L_x_132:
        /* <DEDUP_REMOVED lines=10> */
.L_x_135:
[----:B------:R-:W-:Y:S05]  /*4610*/  BSYNC B1 ;  /* 0x0000000000017941 */ /* 0x000fea0003800000 */
.L_x_134:
        /* <DEDUP_REMOVED lines=10> */
.L_x_137:
[----:B------:R-:W-:Y:S05]  /*46c0*/  BSYNC B1 ;  /* 0x0000000000017941 */ /* 0x000fea0003800000 */
.L_x_136:
        /* <DEDUP_REMOVED lines=9> */
.L_x_139:
[----:B------:R-:W-:Y:S05]  /*4760*/  BSYNC B1 ;  /* 0x0000000000017941 */ /* 0x000fea0003800000 */
.L_x_138:
        /* <DEDUP_REMOVED lines=9> */
.L_x_141:
[----:B------:R-:W-:Y:S05]  /*4800*/  BSYNC B1 ;  /* 0x0000000000017941 */ /* 0x000fea0003800000 */
.L_x_140:
        /* <DEDUP_REMOVED lines=10> */
.L_x_143:
[----:B------:R-:W-:Y:S05]  /*48b0*/  BSYNC B1 ;  /* 0x0000000000017941 */ /* 0x000fea0003800000 */
.L_x_142:
        /* <DEDUP_REMOVED lines=10> */
.L_x_145:
[----:B------:R-:W-:Y:S05]  /*4960*/  BSYNC B1 ;  /* 0x0000000000017941 */ /* 0x000fea0003800000 */
.L_x_144:
        /* <DEDUP_REMOVED lines=9> */
.L_x_147:
[----:B------:R-:W-:Y:S05]  /*4a00*/  BSYNC B1 ;  /* 0x0000000000017941 */ /* 0x000fea0003800000 */
.L_x_146:
        /* <DEDUP_REMOVED lines=9> */
.L_x_149:
[----:B------:R-:W-:Y:S05]  /*4aa0*/  BSYNC B1 ;  /* 0x0000000000017941 */ /* 0x000fea0003800000 */
.L_x_148:
        /* <DEDUP_REMOVED lines=10> */
.L_x_151:
[----:B------:R-:W-:Y:S05]  /*4b50*/  BSYNC B1 ;  /* 0x0000000000017941 */ /* 0x000fea0003800000 */
.L_x_150:
[----:B-----5:R-:W-:Y:S01]  /*4b60*/  IMAD.U32 R5, R24, 0x10000, RZ ;  /* 0x0001000018057824 */ /* 0x020fe200078e00ff */
[----:B------:R-:W-:Y:S01]  /*4b70*/  ISETP.GT.AND P0, PT, R4, 0x79, PT ;  /* 0x000000790400780c */ /* 0x000fe20003f04270 */
[----:B------:R-:W-:Y:S01]  /*4b80*/  @P2 IMAD.MOV.U32 R4, RZ, RZ, R10 ;  /* 0x000000ffff042224 */ /* 0x000fe200078e000a */
[----:B------:R-:W-:Y:S01]  /*4b90*/  BSSY B1, `(.L_x_152) ;  /* 0x000000a000017945 */ /* 0x000fe20003800000 */
[----:B------:R-:W-:Y:S01]  /*4ba0*/  FMUL R5, R5, R90 ;  /* 0x0000005a05057220 */ /* 0x000fe20000400000 */
[----:B------:R-:W-:-:S03]  /*4bb0*/  ISETP.GT.AND P3, PT, R3, RZ, P0 ;  /* 0x000000ff0300720c */ /* 0x000fc60000764270 */
[----:B------:R-:W-:-:S05]  /*4bc0*/  FFMA R5, R84, R23, R5 ;  /* 0x0000001754057223 */ /* 0x000fca0000000005 */
[----:B------:R-:W-:-:S04]  /*4bd0*/  F2FP.BF16.F32.PACK_AB R5, RZ, R5 ;  /* 0x00000005ff05723e */ /* 0x000fc800000010ff */
[----:B0-----:R-:W-:Y:S01]  /*4be0*/  PRMT R14, R5, 0x7610, R14 ;  /* 0x00007610050e7816 */ /* 0x001fe2000000000e */
[----:B------:R-:W-:-:S05]  /*4bf0*/  @P2 IMAD.MOV.U32 R5, RZ, RZ, R11 ;  /* 0x000000ffff052224 */ /* 0x000fca00078e000b */
[----:B------:R0:W-:Y:S01]  /*4c00*/  @P2 STG.E.U16 desc[UR38][R4.64+0xf0], R14 ;  /* 0x0000f00e04002986 */ /* 0x0001e2000c101526 */
[----:B------:R-:W-:Y:S05]  /*4c10*/  @!P3 BRA `(.L_x_153) ;  /* 0x000000000004b947 */ /* 0x000fea0003800000 */
[----:B------:R0:W5:Y:S02]  /*4c20*/  LDG.E.LTC128B.U16 R24, desc[UR38][R6.64+0xf2] ;  /* 0x0000f22606187981 */ /* 0x000164000c1e1520 */
.L_x_153:
[----:B------:R-:W-:Y:S05]  /*4c30*/  BSYNC B1 ;  /* 0x0000000000017941 */ /* 0x000fea0003800000 */
.L_x_152:
        /* <DEDUP_REMOVED lines=9> */
.L_x_155:
[----:B------:R-:W-:Y:S05]  /*4cd0*/  BSYNC B1 ;  /* 0x0000000000017941 */ /* 0x000fea0003800000 */
.L_x_154:
[----:B-----5:R-:W-:Y:S01]  /*4ce0*/  IMAD.U32 R5, R24, 0x10000, RZ ;  /* 0x0001000018057824 */ /* 0x020fe200078e00ff */
[----:B------:R-:W-:Y:S01]  /*4cf0*/  ISETP.GT.AND P0, PT, R3, 0x8, P0 ;  /* 0x000000080300780c */ /* 0x000fe20000704270 */
[----:B0-----:R-:W-:Y:S01]  /*4d00*/  @P1 IMAD.MOV.U32 R4, RZ, RZ, R12 ;  /* 0x000000ffff041224 */ /* 0x001fe200078e000c */
[----:B------:R-:W-:Y:S01]  /*4d10*/  BSSY B1, `(.L_x_156) ;  /* 0x0000009000017945 */ /* 0x000fe20003800000 */
[----:B------:R-:W-:-:S04]  /*4d20*/  FMUL R5, R5, R90 ;  /* 0x0000005a05057220 */ /* 0x000fc80000400000 */
[----:B------:R-:W-:-:S05]  /*4d30*/  FFMA R5, R86, R23, R5 ;  /* 0x0000001756057223 */ /* 0x000fca0000000005 */
[----:B------:R-:W-:-:S04]  /*4d40*/  F2FP.BF16.F32.PACK_AB R5, RZ, R5 ;  /* 0x00000005ff05723e */ /* 0x000fc800000010ff */
[----:B-1-3--:R-:W-:Y:S01]  /*4d50*/  PRMT R6, R5, 0x7610, R6 ;  /* 0x0000761005067816 */ /* 0x00afe20000000006 */
[----:B------:R-:W-:-:S05]  /*4d60*/  @P1 IMAD.MOV.U32 R5, RZ, RZ, R13 ;  /* 0x000000ffff051224 */ /* 0x000fca00078e000d */
[----:B------:R0:W-:Y:S01]  /*4d70*/  @P1 STG.E.U16 desc[UR38][R4.64+0xf0], R6 ;  /* 0x0000f00604001986 */ /* 0x0001e2000c101526 */
[----:B------:R-:W-:Y:S05]  /*4d80*/  @!P0 BRA `(.L_x_157) ;  /* 0x0000000000048947 */ /* 0x000fea0003800000 */
[----:B------:R1:W5:Y:S02]  /*4d90*/  LDG.E.LTC128B.U16 R24, desc[UR38][R8.64+0xf2] ;  /* 0x0000f22608187981 */ /* 0x000364000c1e1520 */
.L_x_157:
[----:B------:R-:W-:Y:S05]  /*4da0*/  BSYNC B1 ;  /* 0x0000000000017941 */ /* 0x000fea0003800000 */
.L_x_156:
[----:B------:R-:W-:Y:S05]  /*4db0*/  @!P0 BRA `(.L_x_158) ;  /* 0x0000001000e88947 */ /* 0x000fea0003800000 */
[----:B-----5:R-:W-:-:S04]  /*4dc0*/  IMAD.U32 R3, R24, 0x10000, RZ ;  /* 0x0001000018037824 */ /* 0x020fc800078e00ff */
[----:B0-----:R-:W-:-:S04]  /*4dd0*/  FMUL R4, R3, R90 ;  /* 0x0000005a03047220 */ /* 0x001fc80000400000 */
[----:B------:R-:W-:-:S05]  /*4de0*/  FFMA R4, R87, R23, R4 ;  /* 0x0000001757047223 */ /* 0x000fca0000000004 */
[----:B------:R-:W-:-:S05]  /*4df0*/  F2FP.BF16.F32.PACK_AB R4, RZ, R4 ;  /* 0x00000004ff04723e */ /* 0x000fca00000010ff */
[----:B------:R3:W-:Y:S01]  /*4e00*/  STG.E.U16 desc[UR38][R12.64+0xf2], R4 ;  /* 0x0000f2040c007986 */ /* 0x0007e2000c101526 */
[----:B------:R-:W-:Y:S05]  /*4e10*/  BRA `(.L_x_158) ;  /* 0x0000001000d07947 */ /* 0x000fea0003800000 */
.L_x_33:
[----:B------:R-:W-:Y:S01]  /*4e20*/  ISETP.GT.AND P3, PT, R4, 0x1, PT ;  /* 0x000000010400780c */ /* 0x000fe20003f64270 */
[----:B------:R-:W-:Y:S01]  /*4e30*/  ULDC.64 UR4, c[0x0][0x5c0] ;  /* 0x0001700000047ab9 */ /* 0x000fe20000000a00 */
[-C--:B------:R-:W-:Y:S01]  /*4e40*/  FMUL R24, R24, R23.reuse ;  /* 0x0000001718187220 */ /* 0x080fe20000400000 */
[----:B------:R-:W-:Y:S01]  /*4e50*/  LEA R6, P4, R106, UR4, 0x1 ;  /* 0x000000046a067c11 */ /* 0x000fe2000f8808ff */
[-C--:B------:R-:W-:Y:S01]  /*4e60*/  FMUL R25, R25, R23.reuse ;  /* 0x0000001719197220 */ /* 0x080fe20000400000 */
[----:B------:R-:W-:Y:S01]  /*4e70*/  ISETP.GT.AND P0, PT, R3, RZ, P3 ;  /* 0x000000ff0300720c */ /* 0x000fe20001f04270 */
[-C--:B------:R-:W-:Y:S01]  /*4e80*/  FMUL R26, R26, R23.reuse ;  /* 0x000000171a1a7220 */ /* 0x080fe20000400000 */
[----:B------:R-:W-:Y:S01]  /*4e90*/  F2FP.BF16.F32.PACK_AB R24, RZ, R24 ;  /* 0x00000018ff18723e */ /* 0x000fe200000010ff */
[-C--:B------:R-:W-:Y:S01]  /*4ea0*/  FMUL R27, R27, R23.reuse ;  /* 0x000000171b1b7220 */ /* 0x080fe20000400000 */
[----:B------:R-:W-:Y:S01]  /*4eb0*/  LEA.HI.X R7, R106, UR5, R103, 0x1, P4 ;  /* 0x000000056a077c11 */ /* 0x000fe2000a0f0c67 */
[----:B------:R-:W-:Y:S01]  /*4ec0*/  FMUL R28, R28, R23 ;  /* 0x000000171c1c7220 */ /* 0x000fe20000400000 */
[----:B------:R-:W-:Y:S01]  /*4ed0*/  F2FP.BF16.F32.PACK_AB R25, RZ, R25 ;  /* 0x00000019ff19723e */ /* 0x000fe200000010ff */
[-C--:B------:R-:W-:Y:S01]  /*4ee0*/  FMUL R29, R29, R23.reuse ;  /* 0x000000171d1d7220 */ /* 0x080fe20000400000 */
[----:B------:R-:W-:Y:S01]  /*4ef0*/  ISETP.GT.AND P2, PT, R3, 0x8, P2 ;  /* 0x000000080300780c */ /* 0x000fe20001744270 */
[----:B------:R-:W-:Y:S01]  /*4f00*/  @P1 STG.E.U16 desc[UR38][R6.64], R24 ;  /* 0x0000001806001986 */ /* 0x000fe2000c101526 */
[----:B------:R-:W-:Y:S01]  /*4f10*/  ISETP.GT.AND P1, PT, R4, 0x8, PT ;  /* 0x000000080400780c */ /* 0x000fe20003f24270 */
[-C--:B------:R-:W-:Y:S01]  /*4f20*/  FMUL R30, R30, R23.reuse ;  /* 0x000000171e1e7220 */ /* 0x080fe20000400000 */
[C---:B------:R-:W-:Y:S01]  /*4f30*/  SHF.L.U64.HI R5, R91.reuse, 0x1, R92 ;  /* 0x000000015b057819 */ /* 0x040fe2000001025c */
[----:B------:R-:W-:Y:S01]  /*4f40*/  @P0 STG.E.U16 desc[UR38][R6.64+0x2], R25 ;  /* 0x0000021906000986 */ /* 0x000fe2000c101526 */
[----:B------:R-:W-:Y:S01]  /*4f50*/  LEA R8, P5, R91, R6, 0x1 ;  /* 0x000000065b087211 */ /* 0x000fe200078a08ff */
[-C--:B------:R-:W-:Y:S01]  /*4f60*/  FMUL R31, R31, R23.reuse ;  /* 0x000000171f1f7220 */ /* 0x080fe20000400000 */
[----:B------:R-:W-:Y:S01]  /*4f70*/  ISETP.GT.AND P3, PT, R3, 0x8, P3 ;  /* 0x000000080300780c */ /* 0x000fe20001f64270 */
[-C--:B------:R-:W-:Y:S01]  /*4f80*/  FMUL R32, R32, R23.reuse ;  /* 0x0000001720207220 */ /* 0x080fe20000400000 */
[----:B------:R-:W-:Y:S01]  /*4f90*/  ISETP.GT.AND P0, PT, R4, 0x9, PT ;  /* 0x000000090400780c */ /* 0x000fe20003f04270 */
[----:B------:R-:W-:Y:S01]  /*4fa0*/  IMAD.X R9, R5, 0x1, R7, P5 ;  /* 0x0000000105097824 */ /* 0x000fe200028e0607 */
[----:B------:R-:W-:Y:S01]  /*4fb0*/  ISETP.GT.AND P4, PT, R3, RZ, P1 ;  /* 0x000000ff0300720c */ /* 0x000fe20000f84270 */
[-C--:B------:R-:W-:Y:S01]  /*4fc0*/  FMUL R33, R33, R23.reuse ;  /* 0x0000001721217220 */ /* 0x080fe20000400000 */
[----:B------:R-:W-:Y:S01]  /*4fd0*/  F2FP.BF16.F32.PACK_AB R26, RZ, R26 ;  /* 0x0000001aff1a723e */ /* 0x000fe200000010ff */
[-C--:B------:R-:W-:Y:S01]  /*4fe0*/  FMUL R34, R34, R23.reuse ;  /* 0x0000001722227220 */ /* 0x080fe20000400000 */
[----:B------:R-:W-:Y:S01]  /*4ff0*/  ISETP.GT.AND P5, PT, R3, RZ, P0 ;  /* 0x000000ff0300720c */ /* 0x000fe200007a4270 */
[----:B------:R-:W-:Y:S01]  /*5000*/  FMUL R35, R35, R23 ;  /* 0x0000001723237220 */ /* 0x000fe20000400000 */
[----:B------:R-:W-:Y:S01]  /*5010*/  F2FP.BF16.F32.PACK_AB R27, RZ, R27 ;  /* 0x0000001bff1b723e */ /* 0x000fe200000010ff */
[----:B------:R-:W-:Y:S01]  /*5020*/  @P2 STG.E.U16 desc[UR38][R8.64], R26 ;  /* 0x0000001a08002986 */ /* 0x000fe2000c101526 */
[----:B------:R-:W-:Y:S01]  /*5030*/  F2FP.BF16.F32.PACK_AB R28, RZ, R28 ;  /* 0x0000001cff1c723e */ /* 0x000fe200000010ff */
[-C--:B------:R-:W-:Y:S01]  /*5040*/  FMUL R36, R36, R23.reuse ;  /* 0x0000001724247220 */ /* 0x080fe20000400000 */
[----:B------:R-:W-:Y:S01]  /*5050*/  ISETP.GT.AND P2, PT, R3, 0x8, P1 ;  /* 0x000000080300780c */ /* 0x000fe20000f44270 */
[----:B------:R-:W-:Y:S01]  /*5060*/  @P3 STG.E.U16 desc[UR38][R8.64+0x2], R27 ;  /* 0x0000021b08003986 */ /* 0x000fe2000c101526 */
[----:B------:R-:W-:Y:S01]  /*5070*/  ISETP.GT.AND P1, PT, R4, 0x10, PT ;  /* 0x000000100400780c */ /* 0x000fe20003f24270 */
[----:B------:R-:W-:Y:S01]  /*5080*/  FMUL R37, R37, R23 ;  /* 0x0000001725257220 */ /* 0x000fe20000400000 */
[----:B------:R-:W-:Y:S01]  /*5090*/  F2FP.BF16.F32.PACK_AB R29, RZ, R29 ;  /* 0x0000001dff1d723e */ /* 0x000fe200000010ff */
[----:B------:R-:W-:Y:S01]  /*50a0*/  @P4 STG.E.U16 desc[UR38][R6.64+0x10], R28 ;  /* 0x0000101c06004986 */ /* 0x000fe2000c101526 */
[C---:B------:R-:W-:Y:S01]  /*50b0*/  ISETP.GT.AND P3, PT, R3.reuse, 0x8, P0 ;  /* 0x000000080300780c */ /* 0x040fe20000764270 */
[-C--:B------:R-:W-:Y:S01]  /*50c0*/  FMUL R38, R38, R23.reuse ;  /* 0x0000001726267220 */ /* 0x080fe20000400000 */
[----:B------:R-:W-:Y:S01]  /*50d0*/  ISETP.GT.AND P0, PT, R4, 0x11, PT ;  /* 0x000000110400780c */ /* 0x000fe20003f04270 */
[----:B------:R-:W-:Y:S01]  /*50e0*/  @P5 STG.E.U16 desc[UR38][R6.64+0x12], R29 ;  /* 0x0000121d06005986 */ /* 0x000fe2000c101526 */
        /* <DEDUP_REMOVED lines=161> */
[----:B------:R-:W-:Y:S01]  /*5b00*/  FMUL R87, R87, R23 ;  /* 0x0000001757577220 */ /* 0x000fe20000400000 */
[----:B------:R-:W-:-:S02]  /*5b10*/  F2FP.BF16.F32.PACK_AB R62, RZ, R62 ;  /* 0x0000003eff3e723e */ /* 0x000fc400000010ff */
[C---:B------:R-:W-:Y:S02]  /*5b20*/  ISETP.GT.AND P5, PT, R3.reuse, RZ, P0 ;  /* 0x000000ff0300720c */ /* 0x040fe400007a4270 */
[----:B------:R-:W-:Y:S01]  /*5b30*/  F2FP.BF16.F32.PACK_AB R63, RZ, R63 ;  /* 0x0000003fff3f723e */ /* 0x000fe200000010ff */
[----:B------:R-:W-:Y:S01]  /*5b40*/  @P2 STG.E.U16 desc[UR38][R8.64+0x90], R62 ;  /* 0x0000903e08002986 */ /* 0x000fe2000c101526 */
[----:B------:R-:W-:Y:S02]  /*5b50*/  F2FP.BF16.F32.PACK_AB R64, RZ, R64 ;  /* 0x00000040ff40723e */ /* 0x000fe400000010ff */
[C---:B------:R-:W-:Y:S01]  /*5b60*/  ISETP.GT.AND P2, PT, R3.reuse, 0x8, P1 ;  /* 0x000000080300780c */ /* 0x040fe20000f44270 */
[----:B------:R-:W-:Y:S01]  /*5b70*/  @P3 STG.E.U16 desc[UR38][R8.64+0x92], R63 ;  /* 0x0000923f08003986 */ /* 0x000fe2000c101526 */
[----:B------:R-:W-:Y:S02]  /*5b80*/  ISETP.GT.AND P1, PT, R4, 0x58, PT ;  /* 0x000000580400780c */ /* 0x000fe40003f24270 */
[----:B------:R-:W-:Y:S01]  /*5b90*/  F2FP.BF16.F32.PACK_AB R65, RZ, R65 ;  /* 0x00000041ff41723e */ /* 0x000fe200000010ff */
[----:B------:R-:W-:Y:S01]  /*5ba0*/  @P4 STG.E.U16 desc[UR38][R6.64+0xa0], R64 ;  /* 0x0000a04006004986 */ /* 0x000fe2000c101526 */
[----:B------:R-:W-:-:S02]  /*5bb0*/  ISETP.GT.AND P3, PT, R3, 0x8, P0 ;  /* 0x000000080300780c */ /* 0x000fc40000764270 */
[----:B------:R-:W-:Y:S01]  /*5bc0*/  ISETP.GT.AND P0, PT, R4, 0x59, PT ;  /* 0x000000590400780c */ /* 0x000fe20003f04270 */
[----:B------:R-:W-:Y:S01]  /*5bd0*/  @P5 STG.E.U16 desc[UR38][R6.64+0xa2], R65 ;  /* 0x0000a24106005986 */ /* 0x000fe2000c101526 */
[C---:B------:R-:W-:Y:S02]  /*5be0*/  ISETP.GT.AND P4, PT, R3.reuse, RZ, P1 ;  /* 0x000000ff0300720c */ /* 0x040fe40000f84270 */
[----:B------:R-:W-:Y:S02]  /*5bf0*/  F2FP.BF16.F32.PACK_AB R66, RZ, R66 ;  /* 0x00000042ff42723e */ /* 0x000fe400000010ff */
[----:B------:R-:W-:Y:S02]  /*5c00*/  ISETP.GT.AND P5, PT, R3, RZ, P0 ;  /* 0x000000ff0300720c */ /* 0x000fe400007a4270 */
[----:B------:R-:W-:Y:S01]  /*5c10*/  F2FP.BF16.F32.PACK_AB R67, RZ, R67 ;  /* 0x00000043ff43723e */ /* 0x000fe200000010ff */
[----:B------:R-:W-:Y:S01]  /*5c20*/  @P2 STG.E.U16 desc[UR38][R8.64+0xa0], R66 ;  /* 0x0000a04208002986 */ /* 0x000fe2000c101526 */
[----:B------:R-:W-:-:S02]  /*5c30*/  F2FP.BF16.F32.PACK_AB R68, RZ, R68 ;  /* 0x00000044ff44723e */ /* 0x000fc400000010ff */
[C---:B------:R-:W-:Y:S01]  /*5c40*/  ISETP.GT.AND P2, PT, R3.reuse, 0x8, P1 ;  /* 0x000000080300780c */ /* 0x040fe20000f44270 */
[----:B------:R-:W-:Y:S01]  /*5c50*/  @P3 STG.E.U16 desc[UR38][R8.64+0xa2], R67 ;  /* 0x0000a24308003986 */ /* 0x000fe2000c101526 */
[C---:B------:R-:W-:Y:S02]  /*5c60*/  ISETP.GT.AND P1, PT, R4.reuse, 0x60, PT ;  /* 0x000000600400780c */ /* 0x040fe40003f24270 */
[----:B------:R-:W-:Y:S01]  /*5c70*/  F2FP.BF16.F32.PACK_AB R69, RZ, R69 ;  /* 0x00000045ff45723e */ /* 0x000fe200000010ff */
[----:B------:R-:W-:Y:S01]  /*5c80*/  @P4 STG.E.U16 desc[UR38][R6.64+0xb0], R68 ;  /* 0x0000b04406004986 */ /* 0x000fe2000c101526 */
[C---:B------:R-:W-:Y:S02]  /*5c90*/  ISETP.GT.AND P3, PT, R3.reuse, 0x8, P0 ;  /* 0x000000080300780c */ /* 0x040fe40000764270 */
[----:B------:R-:W-:Y:S01]  /*5ca0*/  ISETP.GT.AND P0, PT, R4, 0x61, PT ;  /* 0x000000610400780c */ /* 0x000fe20003f04270 */
[----:B------:R-:W-:Y:S01]  /*5cb0*/  @P5 STG.E.U16 desc[UR38][R6.64+0xb2], R69 ;  /* 0x0000b24506005986 */ /* 0x000fe2000c101526 */
[----:B------:R-:W-:-:S02]  /*5cc0*/  ISETP.GT.AND P4, PT, R3, RZ, P1 ;  /* 0x000000ff0300720c */ /* 0x000fc40000f84270 */
[C---:B------:R-:W-:Y:S02]  /*5cd0*/  ISETP.GT.AND P5, PT, R3.reuse, RZ, P0 ;  /* 0x000000ff0300720c */ /* 0x040fe400007a4270 */
[----:B------:R-:W-:Y:S02]  /*5ce0*/  F2FP.BF16.F32.PACK_AB R70, RZ, R70 ;  /* 0x00000046ff46723e */ /* 0x000fe400000010ff */
[----:B------:R-:W-:Y:S02]  /*5cf0*/  F2FP.BF16.F32.PACK_AB R71, RZ, R71 ;  /* 0x00000047ff47723e */ /* 0x000fe400000010ff */
[----:B------:R-:W-:Y:S01]  /*5d00*/  F2FP.BF16.F32.PACK_AB R72, RZ, R72 ;  /* 0x00000048ff48723e */ /* 0x000fe200000010ff */
[----:B------:R-:W-:Y:S01]  /*5d10*/  @P2 STG.E.U16 desc[UR38][R8.64+0xb0], R70 ;  /* 0x0000b04608002986 */ /* 0x000fe2000c101526 */
[----:B------:R-:W-:Y:S02]  /*5d20*/  F2FP.BF16.F32.PACK_AB R73, RZ, R73 ;  /* 0x00000049ff49723e */ /* 0x000fe400000010ff */
[C---:B------:R-:W-:Y:S01]  /*5d30*/  ISETP.GT.AND P1, PT, R3.reuse, 0x8, P1 ;  /* 0x000000080300780c */ /* 0x040fe20000f24270 */
[----:B------:R-:W-:Y:S01]  /*5d40*/  @P3 STG.E.U16 desc[UR38][R8.64+0xb2], R71 ;  /* 0x0000b24708003986 */ /* 0x000fe2000c101526 */
[----:B------:R-:W-:-:S02]  /*5d50*/  ISETP.GT.AND P2, PT, R3, 0x8, P0 ;  /* 0x000000080300780c */ /* 0x000fc40000744270 */
[C---:B------:R-:W-:Y:S01]  /*5d60*/  ISETP.GT.AND P0, PT, R4.reuse, 0x69, PT ;  /* 0x000000690400780c */ /* 0x040fe20003f04270 */
[----:B------:R-:W-:Y:S01]  /*5d70*/  @P4 STG.E.U16 desc[UR38][R6.64+0xc0], R72 ;  /* 0x0000c04806004986 */ /* 0x000fe2000c101526 */
[----:B------:R-:W-:Y:S02]  /*5d80*/  ISETP.GT.AND P4, PT, R4, 0x68, PT ;  /* 0x000000680400780c */ /* 0x000fe40003f84270 */
[----:B------:R-:W-:Y:S01]  /*5d90*/  F2FP.BF16.F32.PACK_AB R74, RZ, R74 ;  /* 0x0000004aff4a723e */ /* 0x000fe200000010ff */
[----:B------:R-:W-:Y:S01]  /*5da0*/  @P5 STG.E.U16 desc[UR38][R6.64+0xc2], R73 ;  /* 0x0000c24906005986 */ /* 0x000fe2000c101526 */
[C---:B------:R-:W-:Y:S02]  /*5db0*/  ISETP.GT.AND P5, PT, R3.reuse, RZ, P4 ;  /* 0x000000ff0300720c */ /* 0x040fe400027a4270 */
[----:B------:R-:W-:Y:S01]  /*5dc0*/  ISETP.GT.AND P3, PT, R3, RZ, P0 ;  /* 0x000000ff0300720c */ /* 0x000fe20000764270 */
[----:B------:R-:W-:Y:S01]  /*5dd0*/  @P1 STG.E.U16 desc[UR38][R8.64+0xc0], R74 ;  /* 0x0000c04a08001986 */ /* 0x000fe2000c101526 */
[----:B------:R-:W-:-:S02]  /*5de0*/  F2FP.BF16.F32.PACK_AB R75, RZ, R75 ;  /* 0x0000004bff4b723e */ /* 0x000fc400000010ff */
[----:B------:R-:W-:Y:S02]  /*5df0*/  F2FP.BF16.F32.PACK_AB R76, RZ, R76 ;  /* 0x0000004cff4c723e */ /* 0x000fe400000010ff */
[C---:B------:R-:W-:Y:S01]  /*5e00*/  ISETP.GT.AND P4, PT, R3.reuse, 0x8, P4 ;  /* 0x000000080300780c */ /* 0x040fe20002784270 */
[----:B------:R-:W-:Y:S01]  /*5e10*/  @P2 STG.E.U16 desc[UR38][R8.64+0xc2], R75 ;  /* 0x0000c24b08002986 */ /* 0x000fe2000c101526 */
[----:B------:R-:W-:Y:S02]  /*5e20*/  F2FP.BF16.F32.PACK_AB R77, RZ, R77 ;  /* 0x0000004dff4d723e */ /* 0x000fe400000010ff */
[C---:B------:R-:W-:Y:S01]  /*5e30*/  ISETP.GT.AND P2, PT, R4.reuse, 0x71, PT ;  /* 0x000000710400780c */ /* 0x040fe20003f44270 */
[----:B------:R-:W-:Y:S01]  /*5e40*/  @P5 STG.E.U16 desc[UR38][R6.64+0xd0], R76 ;  /* 0x0000d04c06005986 */ /* 0x000fe2000c101526 */
[----:B------:R-:W-:Y:S02]  /*5e50*/  ISETP.GT.AND P5, PT, R3, 0x8, P0 ;  /* 0x000000080300780c */ /* 0x000fe400007a4270 */
[C---:B------:R-:W-:Y:S01]  /*5e60*/  ISETP.GT.AND P1, PT, R4.reuse, 0x78, PT ;  /* 0x000000780400780c */ /* 0x040fe20003f24270 */
[----:B------:R-:W-:Y:S01]  /*5e70*/  @P3 STG.E.U16 desc[UR38][R6.64+0xd2], R77 ;  /* 0x0000d24d06003986 */ /* 0x000fe2000c101526 */
[----:B------:R-:W-:-:S02]  /*5e80*/  ISETP.GT.AND P3, PT, R4, 0x70, PT ;  /* 0x000000700400780c */ /* 0x000fc40003f64270 */
[----:B------:R-:W-:Y:S01]  /*5e90*/  ISETP.GT.AND P0, PT, R4, 0x79, PT ;  /* 0x000000790400780c */ /* 0x000fe20003f04270 */
[----:B------:R-:W-:Y:S01]  /*5ea0*/  @P4 IMAD.MOV.U32 R4, RZ, RZ, R8 ;  /* 0x000000ffff044224 */ /* 0x000fe200078e0008 */
[----:B------:R-:W-:Y:S01]  /*5eb0*/  F2FP.BF16.F32.PACK_AB R78, RZ, R78 ;  /* 0x0000004eff4e723e */ /* 0x000fe200000010ff */
[----:B------:R-:W-:Y:S01]  /*5ec0*/  @P4 IMAD.MOV.U32 R5, RZ, RZ, R9 ;  /* 0x000000ffff054224 */ /* 0x000fe200078e0009 */
[----:B------:R-:W-:Y:S02]  /*5ed0*/  F2FP.BF16.F32.PACK_AB R79, RZ, R79 ;  /* 0x0000004fff4f723e */ /* 0x000fe400000010ff */
[----:B------:R-:W-:Y:S02]  /*5ee0*/  F2FP.BF16.F32.PACK_AB R80, RZ, R80 ;  /* 0x00000050ff50723e */ /* 0x000fe400000010ff */
[----:B------:R0:W-:Y:S01]  /*5ef0*/  @P4 STG.E.U16 desc[UR38][R4.64+0xd0], R78 ;  /* 0x0000d04e04004986 */ /* 0x0001e2000c101526 */
[----:B------:R-:W-:Y:S02]  /*5f00*/  ISETP.GT.AND P4, PT, R3, RZ, P2 ;  /* 0x000000ff0300720c */ /* 0x000fe40001784270 */
[----:B------:R-:W-:-:S02]  /*5f10*/  F2FP.BF16.F32.PACK_AB R81, RZ, R81 ;  /* 0x00000051ff51723e */ /* 0x000fc400000010ff */
[----:B------:R-:W-:Y:S02]  /*5f20*/  ISETP.GT.AND P2, PT, R3, 0x8, P2 ;  /* 0x000000080300780c */ /* 0x000fe40001744270 */
[----:B------:R-:W-:Y:S02]  /*5f30*/  F2FP.BF16.F32.PACK_AB R82, RZ, R82 ;  /* 0x00000052ff52723e */ /* 0x000fe400000010ff */
[----:B------:R-:W-:Y:S02]  /*5f40*/  F2FP.BF16.F32.PACK_AB R83, RZ, R83 ;  /* 0x00000053ff53723e */ /* 0x000fe400000010ff */
[----:B------:R-:W-:Y:S01]  /*5f50*/  F2FP.BF16.F32.PACK_AB R84, RZ, R84 ;  /* 0x00000054ff54723e */ /* 0x000fe200000010ff */
[----:B0-----:R-:W-:Y:S01]  /*5f60*/  @P5 IMAD.MOV.U32 R4, RZ, RZ, R8 ;  /* 0x000000ffff045224 */ /* 0x001fe200078e0008 */
[----:B------:R-:W-:Y:S01]  /*5f70*/  F2FP.BF16.F32.PACK_AB R85, RZ, R85 ;  /* 0x00000055ff55723e */ /* 0x000fe200000010ff */
[----:B------:R-:W-:Y:S01]  /*5f80*/  @P5 IMAD.MOV.U32 R5, RZ, RZ, R9 ;  /* 0x000000ffff055224 */ /* 0x000fe200078e0009 */
[----:B------:R-:W-:-:S02]  /*5f90*/  F2FP.BF16.F32.PACK_AB R86, RZ, R86 ;  /* 0x00000056ff56723e */ /* 0x000fc400000010ff */
[----:B------:R-:W-:Y:S02]  /*5fa0*/  F2FP.BF16.F32.PACK_AB R87, RZ, R87 ;  /* 0x00000057ff57723e */ /* 0x000fe400000010ff */
[----:B------:R0:W-:Y:S01]  /*5fb0*/  @P5 STG.E.U16 desc[UR38][R4.64+0xd2], R79 ;  /* 0x0000d24f04005986 */ /* 0x0001e2000c101526 */
[C---:B------:R-:W-:Y:S02]  /*5fc0*/  ISETP.GT.AND P5, PT, R3.reuse, RZ, P3 ;  /* 0x000000ff0300720c */ /* 0x040fe40001fa4270 */
[----:B------:R-:W-:-:S11]  /*5fd0*/  ISETP.GT.AND P3, PT, R3, 0x8, P3 ;  /* 0x000000080300780c */ /* 0x000fd60001f64270 */
[----:B0-----:R-:W-:Y:S02]  /*5fe0*/  @P5 IMAD.MOV.U32 R4, RZ, RZ, R6 ;  /* 0x000000ffff045224 */ /* 0x001fe400078e0006 */
[----:B------:R-:W-:-:S05]  /*5ff0*/  @P5 IMAD.MOV.U32 R5, RZ, RZ, R7 ;  /* 0x000000ffff055224 */ /* 0x000fca00078e0007 */
[----:B------:R0:W-:Y:S01]  /*6000*/  @P5 STG.E.U16 desc[UR38][R4.64+0xe0], R80 ;  /* 0x0000e05004005986 */ /* 0x0001e2000c101526 */
[C---:B------:R-:W-:Y:S02]  /*6010*/  ISETP.GT.AND P5, PT, R3.reuse, RZ, P0 ;  /* 0x000000ff0300720c */ /* 0x040fe400007a4270 */
[----:B------:R-:W-:Y:S01]  /*6020*/  ISETP.GT.AND P0, PT, R3, 0x8, P0 ;  /* 0x000000080300780c */ /* 0x000fe20000704270 */
[----:B0-----:R-:W-:Y:S02]  /*6030*/  @P4 IMAD.MOV.U32 R4, RZ, RZ, R6 ;  /* 0x000000ffff044224 */ /* 0x001fe400078e0006 */
[----:B------:R-:W-:-:S05]  /*6040*/  @P4 IMAD.MOV.U32 R5, RZ, RZ, R7 ;  /* 0x000000ffff054224 */ /* 0x000fca00078e0007 */
[----:B------:R0:W-:Y:S01]  /*6050*/  @P4 STG.E.U16 desc[UR38][R4.64+0xe2], R81 ;  /* 0x0000e25104004986 */ /* 0x0001e2000c101526 */
[C---:B------:R-:W-:Y:S02]  /*6060*/  ISETP.GT.AND P4, PT, R3.reuse, RZ, P1 ;  /* 0x000000ff0300720c */ /* 0x040fe40000f84270 */
[----:B------:R-:W-:Y:S01]  /*6070*/  ISETP.GT.AND P1, PT, R3, 0x8, P1 ;  /* 0x000000080300780c */ /* 0x000fe20000f24270 */
[----:B0-----:R-:W-:Y:S02]  /*6080*/  @P3 IMAD.MOV.U32 R4, RZ, RZ, R8 ;  /* 0x000000ffff043224 */ /* 0x001fe400078e0008 */
[----:B------:R-:W-:-:S05]  /*6090*/  @P3 IMAD.MOV.U32 R5, RZ, RZ, R9 ;  /* 0x000000ffff053224 */ /* 0x000fca00078e0009 */
[----:B------:R0:W-:Y:S02]  /*60a0*/  @P3 STG.E.U16 desc[UR38][R4.64+0xe0], R82 ;  /* 0x0000e05204003986 */ /* 0x0001e4000c101526 */
[----:B0-----:R-:W-:Y:S02]  /*60b0*/  @P2 IMAD.MOV.U32 R4, RZ, RZ, R8 ;  /* 0x000000ffff042224 */ /* 0x001fe400078e0008 */
[----:B------:R-:W-:-:S05]  /*60c0*/  @P2 IMAD.MOV.U32 R5, RZ, RZ, R9 ;  /* 0x000000ffff052224 */ /* 0x000fca00078e0009 */
[----:B------:R0:W-:Y:S02]  /*60d0*/  @P2 STG.E.U16 desc[UR38][R4.64+0xe2], R83 ;  /* 0x0000e25304002986 */ /* 0x0001e4000c101526 */
[----:B0-----:R-:W-:Y:S02]  /*60e0*/  @P4 IMAD.MOV.U32 R4, RZ, RZ, R6 ;  /* 0x000000ffff044224 */ /* 0x001fe400078e0006 */
[----:B------:R-:W-:-:S05]  /*60f0*/  @P4 IMAD.MOV.U32 R5, RZ, RZ, R7 ;  /* 0x000000ffff054224 */ /* 0x000fca00078e0007 */
[----:B------:R0:W-:Y:S04]  /*6100*/  @P4 STG.E.U16 desc[UR38][R4.64+0xf0], R84 ;  /* 0x0000f05404004986 */ /* 0x0001e8000c101526 */
[----:B------:R1:W-:Y:S01]  /*6110*/  @P5 STG.E.U16 desc[UR38][R6.64+0xf2], R85 ;  /* 0x0000f25506005986 */ /* 0x0003e2000c101526 */
[----:B0-----:R-:W-:Y:S02]  /*6120*/  @P1 IMAD.MOV.U32 R4, RZ, RZ, R8 ;  /* 0x000000ffff041224 */ /* 0x001fe400078e0008 */
[----:B------:R-:W-:-:S05]  /*6130*/  @P1 IMAD.MOV.U32 R5, RZ, RZ, R9 ;  /* 0x000000ffff051224 */ /* 0x000fca00078e0009 */
[----:B------:R1:W-:Y:S04]  /*6140*/  @P1 STG.E.U16 desc[UR38][R4.64+0xf0], R86 ;  /* 0x0000f05604001986 */ /* 0x0003e8000c101526 */
[----:B------:R1:W-:Y:S02]  /*6150*/  @P0 STG.E.U16 desc[UR38][R8.64+0xf2], R87 ;  /* 0x0000f25708000986 */ /* 0x0003e4000c101526 */
.L_x_158:
[----:B------:R-:W-:Y:S05]  /*6160*/  BSYNC B0 ;  /* 0x0000000000007941 */ /* 0x000fea0003800000 */
.L_x_32:
[----:B------:R-:W-:Y:S01]  /*6170*/  IADD3 R16, P0, R16, UR36, RZ ;  /* 0x0000002410107c10 */ /* 0x000fe2000ff1e0ff */
[----:B------:R-:W-:Y:S01]  /*6180*/  ULDC.64 UR4, c[0x0][0x650] ;  /* 0x0001940000047ab9 */ /* 0x000fe20000000a00 */
[----:B------:R-:W-:Y:S01]  /*6190*/  PRMT R3, RZ, 0x7610, R3 ;  /* 0x00007610ff037816 */ /* 0x000fe20000000003 */
[----:B------:R-:W-:Y:S01]  /*61a0*/  IMAD.MOV.U32 R100, RZ, RZ, -0x1 ;  /* 0xffffffffff647424 */ /* 0x000fe200078e00ff */
[----:B------:R-:W-:Y:S01]  /*61b0*/  IADD3.X R17, R17, UR42, RZ, P0, !PT ;  /* 0x0000002a11117c10 */ /* 0x000fe200087fe4ff */
[----:B------:R-:W-:Y:S01]  /*61c0*/  IMAD.MOV.U32 R101, RZ, RZ, -0x1 ;  /* 0xffffffffff657424 */ /* 0x000fe200078e00ff */
[----:B------:R-:W-:-:S04]  /*61d0*/  ISETP.GE.U32.AND P0, PT, R16, UR4, PT ;  /* 0x0000000410007c0c */ /* 0x000fc8000bf06070 */
[----:B------:R-:W-:-:S13]  /*61e0*/  ISETP.GE.U32.AND.EX P0, PT, R17, UR5, PT, P0 ;  /* 0x0000000511007c0c */ /* 0x000fda000bf06100 */
[----:B------:R-:W-:Y:S05]  /*61f0*/  @P0 BRA `(.L_x_159) ;  /* 0x00000004004c0947 */ /* 0x000fea0003800000 */
[----:B------:R-:W0:Y:S01]  /*6200*/  LDC.64 R10, c[0x0][0x628] ;  /* 0x00018a00ff0a7b82 */ /* 0x000e220000000a00 */
[----:B---3--:R-:W3:Y:S01]  /*6210*/  S2R R12, SR_CTAID.X ;  /* 0x00000000000c7919 */ /* 0x008ee20000002500 */
[----:B-12-4-:R-:W-:Y:S02]  /*6220*/  IMAD.MOV.U32 R8, RZ, RZ, R16 ;  /* 0x000000ffff087224 */ /* 0x016fe400078e0010 */
[----:B------:R-:W-:Y:S01]  /*6230*/  IMAD.MOV.U32 R9, RZ, RZ, R17 ;  /* 0x000000ffff097224 */ /* 0x000fe200078e0011 */
[----:B------:R-:W1:Y:S03]  /*6240*/  S2R R20, SR_CTAID.Y ;  /* 0x0000000000147919 */ /* 0x000e660000002600 */
[----:B------:R-:W2:Y:S08]  /*6250*/  LDC R0, c[0x0][0x630] ;  /* 0x00018c00ff007b82 */ /* 0x000eb00000000800 */
[----:B------:R-:W4:Y:S01]  /*6260*/  LDC.64 R14, c[0x0][0x620] ;  /* 0x00018800ff0e7b82 */ /* 0x000f220000000a00 */
[----:B0-----:R-:W-:-:S04]  /*6270*/  ISETP.NE.U32.AND P0, PT, R10, RZ, PT ;  /* 0x000000ff0a00720c */ /* 0x001fc80003f05070 */
[----:B------:R-:W-:-:S13]  /*6280*/  ISETP.NE.AND.EX P0, PT, R11, RZ, PT, P0 ;  /* 0x000000ff0b00720c */ /* 0x000fda0003f05300 */
[----:B-1234-:R-:W-:Y:S05]  /*6290*/  @!P0 BRA `(.L_x_160) ;  /* 0x0000000000288947 */ /* 0x01efea0003800000 */
        /* <DEDUP_REMOVED lines=10> */
.L_x_160:
[-CC-:B------:R-:W-:Y:S01]  /*6340*/  SHF.R.U64 R101, R8, R0.reuse, R9.reuse ;  /* 0x0000000008657219 */ /* 0x180fe20000001209 */
[----:B------:R-:W0:Y:S01]  /*6350*/  LDC.64 R26, c[0x0][0x640] ;  /* 0x00019000ff1a7b82 */ /* 0x000e220000000a00 */
[----:B------:R-:W-:Y:S01]  /*6360*/  SHF.R.U32.HI R0, RZ, R0, R9 ;  /* 0x00000000ff007219 */ /* 0x000fe20000011609 */
[----:B------:R-:W-:Y:S01]  /*6370*/  ULDC UR4, c[0x0][0x150] ;  /* 0x0000540000047ab9 */ /* 0x000fe20000000800 */
[----:B------:R-:W-:Y:S02]  /*6380*/  IADD3 R3, P0, RZ, -R101, RZ ;  /* 0x80000065ff037210 */ /* 0x000fe40007f1e0ff */
[----:B------:R-:W-:-:S03]  /*6390*/  I2FP.F32.U32 R7, R12 ;  /* 0x0000000c00077245 */ /* 0x000fc60000201000 */
[----:B------:R-:W1:Y:S01]  /*63a0*/  LDC R6, c[0x0][0x618] ;  /* 0x00018600ff067b82 */ /* 0x000e620000000800 */
[----:B------:R-:W-:Y:S02]  /*63b0*/  IMAD.X R5, RZ, RZ, ~R0, P0 ;  /* 0x000000ffff057224 */ /* 0x000fe400000e0e00 */
[----:B------:R-:W-:Y:S01]  /*63c0*/  FMUL R7, R7, UR4 ;  /* 0x0000000407077c20 */ /* 0x000fe20008400000 */
[----:B------:R-:W-:Y:S01]  /*63d0*/  ULDC UR4, c[0x0][0x154] ;  /* 0x0000550000047ab9 */ /* 0x000fe20000000800 */
[-C--:B------:R-:W-:Y:S02]  /*63e0*/  IMAD R0, R5, R14.reuse, RZ ;  /* 0x0000000e05007224 */ /* 0x080fe400078e02ff */
[C---:B------:R-:W-:Y:S01]  /*63f0*/  IMAD.WIDE.U32 R4, R3.reuse, R14, R16 ;  /* 0x0000000e03047225 */ /* 0x040fe200078e0010 */
[----:B------:R-:W2:Y:S01]  /*6400*/  LDC R8, c[0x0][0x608] ;  /* 0x00018200ff087b82 */ /* 0x000ea20000000800 */
[----:B------:R-:W3:Y:S02]  /*6410*/  F2I.U32.TRUNC.NTZ R7, R7 ;  /* 0x0000000700077305 */ /* 0x000ee4000020f000 */
[----:B------:R-:W-:Y:S01]  /*6420*/  IMAD R3, R3, R15, R0 ;  /* 0x0000000f03037224 */ /* 0x000fe200078e0200 */
[----:B------:R-:W-:-:S03]  /*6430*/  I2FP.F32.U32 R0, R20 ;  /* 0x0000001400007245 */ /* 0x000fc60000201000 */
[----:B------:R-:W-:Y:S01]  /*6440*/  IMAD.IADD R3, R5, 0x1, R3 ;  /* 0x0000000105037824 */ /* 0x000fe200078e0203 */
[----:B------:R-:W4:Y:S01]  /*6450*/  LDC R11, c[0x0][0x658] ;  /* 0x00019600ff0b7b82 */ /* 0x000f220000000800 */
[----:B0-----:R-:W-:-:S04]  /*6460*/  ISETP.NE.U32.AND P0, PT, R26, RZ, PT ;  /* 0x000000ff1a00720c */ /* 0x001fc80003f05070 */
[----:B------:R-:W-:-:S03]  /*6470*/  ISETP.NE.AND.EX P0, PT, R27, RZ, PT, P0 ;  /* 0x000000ff1b00720c */ /* 0x000fc60003f05300 */
[----:B------:R-:W0:Y:S01]  /*6480*/  LDC R9, c[0x0][0x144] ;  /* 0x00005100ff097b82 */ /* 0x000e220000000800 */
[-C--:B-1----:R-:W-:Y:S01]  /*6490*/  SHF.R.U64 R10, R4, R6.reuse, R3 ;  /* 0x00000006040a7219 */ /* 0x082fe20000001203 */
[----:B---3--:R-:W-:Y:S01]  /*64a0*/  IMAD.MOV R7, RZ, RZ, -R7 ;  /* 0x000000ffff077224 */ /* 0x008fe200078e0a07 */
[----:B------:R-:W-:Y:S01]  /*64b0*/  SHF.R.U32.HI R3, RZ, R6, R3 ;  /* 0x00000006ff037219 */ /* 0x000fe20000011603 */
[----:B------:R-:W-:-:S04]  /*64c0*/  FMUL R6, R0, UR4 ;  /* 0x0000000400067c20 */ /* 0x000fc80008400000 */
[----:B------:R-:W1:Y:S01]  /*64d0*/  LDC R21, c[0x0][0x148] ;  /* 0x00005200ff157b82 */ /* 0x000e620000000800 */
[----:B------:R3:W0:Y:S01]  /*64e0*/  F2I.U32.TRUNC.NTZ R14, R6 ;  /* 0x00000006000e7305 */ /* 0x000622000020f000 */
[-CC-:B--2---:R-:W-:Y:S02]  /*64f0*/  SHF.R.U64 R13, R10, R8.reuse, R3.reuse ;  /* 0x000000080a0d7219 */ /* 0x184fe40000001203 */
[----:B------:R-:W-:-:S04]  /*6500*/  SHF.R.U32.HI R0, RZ, R8, R3 ;  /* 0x00000008ff007219 */ /* 0x000fc80000011603 */
[----:B-----5:R-:W2:Y:S01]  /*6510*/  LDC R24, c[0x0][0x648] ;  /* 0x00019200ff187b82 */ /* 0x020ea20000000800 */
[-CC-:B----4-:R-:W-:Y:S02]  /*6520*/  SHF.R.U64 R15, R13, R11.reuse, R0.reuse ;  /* 0x0000000b0d0f7219 */ /* 0x190fe40000001200 */
[----:B------:R-:W-:-:S03]  /*6530*/  SHF.R.U32.HI R5, RZ, R11, R0 ;  /* 0x0000000bff057219 */ /* 0x000fc60000011600 */
[----:B------:R-:W-:Y:S02]  /*6540*/  IMAD.MOV.U32 R4, RZ, RZ, R15 ;  /* 0x000000ffff047224 */ /* 0x000fe400078e000f */
[----:B------:R-:W4:Y:S01]  /*6550*/  LDC R28, c[0x0][0x638] ;  /* 0x00018e00ff1c7b82 */ /* 0x000f220000000800 */
[----:B0-----:R-:W-:-:S07]  /*6560*/  IMAD R25, R9, R7, R12 ;  /* 0x0000000709197224 */ /* 0x001fce00078e020c */
[----:B------:R-:W0:Y:S08]  /*6570*/  LDC R29, c[0x0][0x610] ;  /* 0x00018400ff1d7b82 */ /* 0x000e300000000800 */
[----:B------:R-:W0:Y:S01]  /*6580*/  LDC R30, c[0x0][0x600] ;  /* 0x00018000ff1e7b82 */ /* 0x000e220000000800 */
[----:B-123--:R-:W-:Y:S05]  /*6590*/  @!P0 BRA `(.L_x_161) ;  /* 0x0000000000288947 */ /* 0x00efea0003800000 */
[----:B------:R-:W1:Y:S02]  /*65a0*/  LDC R0, c[0x0][0x64c] ;  /* 0x00019300ff007b82 */ /* 0x000e640000000800 */
[----:B-1----:R-:W-:-:S05]  /*65b0*/  IADD3 R3, P0, R15, R0, RZ ;  /* 0x000000000f037210 */ /* 0x002fca0007f1e0ff */
        /* <DEDUP_REMOVED lines=8> */
.L_x_161:
[----:B------:R-:W-:Y:S01]  /*6640*/  ISETP.NE.AND P0, PT, R2, 0x1, PT ;  /* 0x000000010200780c */ /* 0x000fe20003f05270 */
[----:B------:R-:W-:Y:S01]  /*6650*/  IMAD.MOV R14, RZ, RZ, -R14 ;  /* 0x000000ffff0e7224 */ /* 0x000fe200078e0a0e */
[----:B------:R-:W-:Y:S02]  /*6660*/  SHF.R.U64 R3, R4, R24, R5 ;  /* 0x0000001804037219 */ /* 0x000fe40000001205 */
[----:B------:R-:W-:Y:S02]  /*6670*/  LOP3.LUT R0, R13, R98, RZ, 0xc0, !PT ;  /* 0x000000620d007212 */ /* 0x000fe400078ec0ff */
[----:B------:R-:W-:Y:S01]  /*6680*/  LOP3.LUT R10, R10, R97, RZ, 0xc0, !PT ;  /* 0x000000610a0a7212 */ /* 0x000fe200078ec0ff */
[----:B------:R-:W-:Y:S02]  /*6690*/  IMAD.MOV R4, RZ, RZ, -R3 ;  /* 0x000000ffff047224 */ /* 0x000fe400078e0a03 */
[----:B------:R-:W-:Y:S02]  /*66a0*/  IMAD R0, R93, R3, R0 ;  /* 0x000000035d007224 */ /* 0x000fe400078e0200 */
[----:B----4-:R-:W-:-:S02]  /*66b0*/  IMAD R3, R4, R28, R15 ;  /* 0x0000001c04037224 */ /* 0x010fc400078e020f */
[----:B------:R-:W-:Y:S02]  /*66c0*/  @P0 IMAD R25, R21, R14, R20 ;  /* 0x0000000e15190224 */ /* 0x000fe400078e0214 */
[----:B0-----:R-:W-:Y:S02]  /*66d0*/  IMAD R5, R3, R30, R10 ;  /* 0x0000001e03057224 */ /* 0x001fe400078e020a */
[----:B------:R-:W-:Y:S02]  /*66e0*/  IMAD R0, R0, R29, R25 ;  /* 0x0000001d00007224 */ /* 0x000fe400078e0219 */
[----:B------:R-:W-:-:S03]  /*66f0*/  IMAD.MOV.U32 R4, RZ, RZ, 0x1 ;  /* 0x00000001ff047424 */ /* 0x000fc600078e00ff */
[----:B------:R-:W-:Y:S02]  /*6700*/  SEL R100, R5, R0, !P0 ;  /* 0x0000000005647207 */ /* 0x000fe40004000000 */
[----:B------:R-:W-:Y:S02]  /*6710*/  PRMT R3, R4, 0x7610, R3 ;  /* 0x0000761004037816 */ /* 0x000fe40000000003 */
[----:B------:R-:W-:-:S07]  /*6720*/  SEL R0, R0, R5, !P0 ;  /* 0x0000000500007207 */ /* 0x000fce0004000000 */
.L_x_159:
[----:B------:R-:W-:Y:S01]  /*6730*/  UIADD3 UR41, UR43, UR41, URZ ;  /* 0x000000292b297290 */ /* 0x000fe2000fffe03f */
[----:B------:R-:W-:Y:S01]  /*6740*/  LOP3.LUT P0, RZ, R3, 0xff, RZ, 0xc0, !PT ;  /* 0x000000ff03ff7812 */ /* 0x000fe2000780c0ff */
[----:B------:R-:W-:Y:S02]  /*6750*/  IMAD.MOV.U32 R103, RZ, RZ, R0 ;  /* 0x000000ffff677224 */ /* 0x000fe400078e0000 */
[----:B------:R-:W-:Y:S02]  /*6760*/  USHF.R.U32.HI UR4, URZ, 0x2, UR41 ;  /* 0x000000023f047899 */ /* 0x000fe40008011629 */
[----:B------:R-:W-:Y:S02]  /*6770*/  UISETP.GT.U32.AND UP1, UPT, UR41, 0x3, UPT ;  /* 0x000000032900788c */ /* 0x000fe4000bf24070 */
[----:B------:R-:W-:Y:S02]  /*6780*/  ULOP3.LUT UR4, UR4, 0x1, URZ, 0xc0, !UPT ;  /* 0x0000000104047892 */ /* 0x000fe4000f8ec03f */
[----:B------:R-:W-:-:S02]  /*6790*/  UISETP.LT.U32.AND UP1, UPT, UR43, 0x4, UP1 ;  /* 0x000000042b00788c */ /* 0x000fc40008f21070 */
[----:B------:R-:W-:Y:S02]  /*67a0*/  UISETP.NE.U32.AND UP0, UPT, UR4, 0x1, UPT ;  /* 0x000000010400788c */ /* 0x000fe4000bf05070 */
[----:B------:R-:W-:Y:S02]  /*67b0*/  USEL UR5, URZ, 0x1, !UP1 ;  /* 0x000000013f057887 */ /* 0x000fe4000c800000 */
[----:B------:R-:W-:Y:S02]  /*67c0*/  UISETP.GT.U32.AND UP0, UPT, UR43, 0x3, !UP0 ;  /* 0x000000032b00788c */ /* 0x000fe4000c704070 */
[----:B------:R-:W-:Y:S02]  /*67d0*/  ULOP3.LUT UR41, UR41, 0x3, URZ, 0xc0, !UPT ;  /* 0x0000000329297892 */ /* 0x000fe4000f8ec03f */
[----:B------:R-:W-:-:S04]  /*67e0*/  USEL UR4, URZ, 0x1, !UP0 ;  /* 0x000000013f047887 */ /* 0x000fc8000c000000 */
[----:B------:R-:W-:Y:S01]  /*67f0*/  ULOP3.LUT UR40, UR4, UR40, UR5, 0x96, !UPT ;  /* 0x0000002804287292 */ /* 0x000fe2000f8e9605 */
[----:B------:R-:W-:Y:S11]  /*6800*/  @P0 BRA `(.L_x_162) ;  /* 0xffffffac001c0947 */ /* 0x000ff6000383ffff */
[----:B------:R-:W-:Y:S05]  /*6810*/  EXIT ;  /* 0x000000000000794d */ /* 0x000fea0003800000 */
.L_x_7:
        /* <DEDUP_REMOVED lines=26> */
.L_x_164:
[----:B------:R-:W0:Y:S01]  /*69c0*/  LDC.64 R28, c[0x0][0x640] ;  /* 0x00019000ff1c7b82 */ /* 0x000e220000000a00 */
[-CC-:B------:R-:W-:Y:S01]  /*69d0*/  SHF.R.U64 R22, R14, R6.reuse, R15.reuse ;  /* 0x000000060e167219 */ /* 0x180fe2000000120f */
[----:B------:R-:W-:Y:S01]  /*69e0*/  IMAD.MOV.U32 R30, RZ, RZ, 0x1 ;  /* 0x00000001ff1e7424 */ /* 0x000fe200078e00ff */
[----:B------:R-:W-:Y:S02]  /*69f0*/  SHF.R.U32.HI R6, RZ, R6, R15 ;  /* 0x00000006ff067219 */ /* 0x000fe4000001160f */
[----:B------:R-:W-:-:S03]  /*6a00*/  IADD3 R13, P0, RZ, -R22, RZ ;  /* 0x80000016ff0d7210 */ /* 0x000fc60007f1e0ff */
[----:B------:R-:W1:Y:S02]  /*6a10*/  LDC R12, c[0x0][0x618] ;  /* 0x00018600ff0c7b82 */ /* 0x000e640000000800 */
[----:B------:R-:W-:-:S04]  /*6a20*/  IMAD.X R11, RZ, RZ, ~R6, P0 ;  /* 0x000000ffff0b7224 */ /* 0x000fc800000e0e06 */
[-C--:B------:R-:W-:Y:S02]  /*6a30*/  IMAD R6, R11, R24.reuse, RZ ;  /* 0x000000180b067224 */ /* 0x080fe400078e02ff */
[----:B------:R-:W2:Y:S01]  /*6a40*/  LDC R14, c[0x0][0x608] ;  /* 0x00018200ff0e7b82 */ /* 0x000ea20000000800 */
[----:B------:R-:W-:-:S04]  /*6a50*/  IMAD.WIDE.U32 R10, R13, R24, R16 ;  /* 0x000000180d0a7225 */ /* 0x000fc800078e0010 */
[----:B------:R-:W-:-:S03]  /*6a60*/  IMAD R13, R13, R25, R6 ;  /* 0x000000190d0d7224 */ /* 0x000fc600078e0206 */
[----:B------:R-:W3:Y:S01]  /*6a70*/  LDC R27, c[0x0][0x658] ;  /* 0x00019600ff1b7b82 */ /* 0x000ee20000000800 */
[----:B------:R-:W-:Y:S01]  /*6a80*/  IMAD.IADD R11, R11, 0x1, R13 ;  /* 0x000000010b0b7824 */ /* 0x000fe200078e020d */
[----:B0-----:R-:W-:-:S04]  /*6a90*/  ISETP.NE.U32.AND P0, PT, R28, RZ, PT ;  /* 0x000000ff1c00720c */ /* 0x001fc80003f05070 */
[----:B------:R-:W-:Y:S02]  /*6aa0*/  ISETP.NE.AND.EX P0, PT, R29, RZ, PT, P0 ;  /* 0x000000ff1d00720c */ /* 0x000fe40003f05300 */
[----:B------:R-:W0:Y:S01]  /*6ab0*/  LDC R20, c[0x0][0x600] ;  /* 0x00018000ff147b82 */ /* 0x000e220000000800 */
[-CC-:B-1----:R-:W-:Y:S01]  /*6ac0*/  SHF.R.U64 R8, R10, R12.reuse, R11.reuse ;  /* 0x0000000c0a087219 */ /* 0x182fe2000000120b */
[----:B------:R-:W-:Y:S01]  /*6ad0*/  IMAD.MOV.U32 R10, RZ, RZ, -0x1 ;  /* 0xffffffffff0a7424 */ /* 0x000fe200078e00ff */
[----:B------:R-:W-:-:S05]  /*6ae0*/  SHF.R.U32.HI R11, RZ, R12, R11 ;  /* 0x0000000cff0b7219 */ /* 0x000fca000001160b */
[----:B------:R-:W1:Y:S01]  /*6af0*/  LDC R24, c[0x0][0x648] ;  /* 0x00019200ff187b82 */ /* 0x000e620000000800 */
[-CC-:B--2---:R-:W-:Y:S02]  /*6b00*/  SHF.R.U64 R21, R8, R14.reuse, R11.reuse ;  /* 0x0000000e08157219 */ /* 0x184fe4000000120b */
[----:B------:R-:W-:-:S05]  /*6b10*/  SHF.R.U32.HI R6, RZ, R14, R11 ;  /* 0x0000000eff067219 */ /* 0x000fca000001160b */
[----:B------:R-:W2:Y:S01]  /*6b20*/  LDC R26, c[0x0][0x638] ;  /* 0x00018e00ff1a7b82 */ /* 0x000ea20000000800 */
[-C--:B---3--:R-:W-:Y:S02]  /*6b30*/  SHF.L.U32 R10, R10, R27.reuse, RZ ;  /* 0x0000001b0a0a7219 */ /* 0x088fe400000006ff */
[-CC-:B------:R-:W-:Y:S02]  /*6b40*/  SHF.R.U64 R25, R21, R27.reuse, R6.reuse ;  /* 0x0000001b15197219 */ /* 0x180fe40000001206 */
[----:B------:R-:W-:Y:S02]  /*6b50*/  LOP3.LUT R32, RZ, R10, RZ, 0x33, !PT ;  /* 0x0000000aff207212 */ /* 0x000fe400078e33ff */
[----:B------:R-:W-:Y:S01]  /*6b60*/  SHF.R.U32.HI R11, RZ, R27, R6 ;  /* 0x0000001bff0b7219 */ /* 0x000fe20000011606 */
[----:B------:R-:W3:Y:S01]  /*6b70*/  LDC R31, c[0x0][0x610] ;  /* 0x00018400ff1f7b82 */ /* 0x000ee20000000800 */
[----:B------:R-:W-:Y:S01]  /*6b80*/  IMAD.MOV.U32 R10, RZ, RZ, R25 ;  /* 0x000000ffff0a7224 */ /* 0x000fe200078e0019 */
[----:B------:R-:W-:Y:S06]  /*6b90*/  @!P0 BRA `(.L_x_165) ;  /* 0x0000000000288947 */ /* 0x000fec0003800000 */
        /* <DEDUP_REMOVED lines=10> */
.L_x_165:
[----:B------:R-:W-:Y:S02]  /*6c40*/  ISETP.NE.AND P0, PT, R2, 0x1, PT ;  /* 0x000000010200780c */ /* 0x000fe40003f05270 */
[----:B-1----:R-:W-:Y:S01]  /*6c50*/  SHF.R.U64 R6, R10, R24, R11 ;  /* 0x000000180a067219 */ /* 0x002fe2000000120b */
[----:B0-----:R-:W-:Y:S01]  /*6c60*/  VIADD R11, R20, 0xffffffff ;  /* 0xffffffff140b7836 */ /* 0x001fe20000000000 */
[----:B------:R-:W-:Y:S02]  /*6c70*/  SHF.L.U32 R30, R30, R27, RZ ;  /* 0x0000001b1e1e7219 */ /* 0x000fe400000006ff */
[----:B------:R-:W-:Y:S01]  /*6c80*/  LOP3.LUT R5, R21, R32, RZ, 0xc0, !PT ;  /* 0x0000002015057212 */ /* 0x000fe200078ec0ff */
[----:B------:R-:W-:-:S04]  /*6c90*/  IMAD.MOV R10, RZ, RZ, -R6 ;  /* 0x000000ffff0a7224 */ /* 0x000fc800078e0a06 */
[----:B------:R-:W-:Y:S01]  /*6ca0*/  IMAD R6, R30, R6, R5 ;  /* 0x000000061e067224 */ /* 0x000fe200078e0205 */
[----:B------:R-:W-:Y:S01]  /*6cb0*/  LOP3.LUT R5, R8, R11, RZ, 0xc0, !PT ;  /* 0x0000000b08057212 */ /* 0x000fe200078ec0ff */
[----:B------:R-:W-:Y:S02]  /*6cc0*/  @P0 IMAD R7, R9, R23, R4 ;  /* 0x0000001709070224 */ /* 0x000fe400078e0204 */
[----:B--2---:R-:W-:Y:S02]  /*6cd0*/  IMAD R4, R10, R26, R25 ;  /* 0x0000001a0a047224 */ /* 0x004fe400078e0219 */
[----:B---3--:R-:W-:Y:S02]  /*6ce0*/  IMAD R7, R6, R31, R7 ;  /* 0x0000001f06077224 */ /* 0x008fe400078e0207 */
[----:B------:R-:W-:Y:S02]  /*6cf0*/  IMAD R4, R4, R20, R5 ;  /* 0x0000001404047224 */ /* 0x000fe400078e0205 */
[----:B------:R-:W-:-:S02]  /*6d00*/  IMAD.MOV.U32 R8, RZ, RZ, 0x1 ;  /* 0x00000001ff087424 */ /* 0x000fc400078e00ff */
[----:B------:R-:W-:Y:S01]  /*6d10*/  IMAD.MOV.U32 R6, RZ, RZ, R22 ;  /* 0x000000ffff067224 */ /* 0x000fe200078e0016 */
[----:B------:R-:W-:Y:S02]  /*6d20*/  SEL R20, R4, R7, !P0 ;  /* 0x0000000704147207 */ /* 0x000fe40004000000 */
[----:B------:R-:W-:-:S07]  /*6d30*/  SEL R21, R7, R4, !P0 ;  /* 0x0000000407157207 */ /* 0x000fce0004000000 */
.L_x_163:
[----:B------:R-:W-:-:S08]  /*6d40*/  NOP ;  /* 0x0000000000007918 */ /* 0x000fd00000000000 */
[----:B------:R-:W0:-:S00]  /*6d50*/  USETMAXREG.DEALLOC.CTAPOOL 0x28 ;  /* 0x00000028000079c8 */ /* 0x000e0000080e0500 */
[----:B0-----:R-:W-:-:S13]  /*6d60*/  ISETP.NE.AND P0, PT, R3, RZ, PT ;  /* 0x000000ff0300720c */ /* 0x001fda0003f05270 */
[----:B------:R-:W-:Y:S05]  /*6d70*/  @P0 EXIT ;  /* 0x000000000000094d */ /* 0x000fea0003800000 */
[----:B------:R-:W-:Y:S01]  /*6d80*/  LOP3.LUT P0, RZ, R8, 0xff, RZ, 0xc0, !PT ;  /* 0x000000ff08ff7812 */ /* 0x000fe2000780c0ff */
[----:B------:R-:W-:Y:S02]  /*6d90*/  IMAD.MOV.U32 R3, RZ, RZ, 0x1 ;  /* 0x00000001ff037424 */ /* 0x000fe400078e00ff */
[----:B------:R-:W-:-:S10]  /*6da0*/  IMAD.MOV.U32 R8, RZ, RZ, RZ ;  /* 0x000000ffff087224 */ /* 0x000fd400078e00ff */
[----:B------:R-:W-:Y:S05]  /*6db0*/  @!P0 BRA `(.L_x_166) ;  /* 0x0000000c002c8947 */ /* 0x000fea0003800000 */
[----:B------:R-:W0:Y:S01]  /*6dc0*/  LDC R3, c[0x0][0x28c] ;  /* 0x0000a300ff037b82 */ /* 0x000e220000000800 */
[----:B------:R-:W1:Y:S01]  /*6dd0*/  S2R R12, SR_CgaCtaId ;  /* 0x00000000000c7919 */ /* 0x000e620000008800 */
[----:B------:R-:W-:Y:S01]  /*6de0*/  ULDC UR5, c[0x0][0x658] ;  /* 0x0001960000057ab9 */ /* 0x000fe20000000800 */
[----:B------:R-:W-:Y:S01]  /*6df0*/  UMOV UR6, 0xffffffff ;  /* 0xffffffff00067882 */ /* 0x000fe20000000000 */
[----:B------:R-:W-:Y:S01]  /*6e00*/  BSSY B0, `(.L_x_166) ;  /* 0x00000c6000007945 */ /* 0x000fe20003800000 */
[----:B------:R-:W-:Y:S01]  /*6e10*/  USHF.L.U32 UR6, UR6, UR5, URZ ;  /* 0x0000000506067299 */ /* 0x000fe2000800063f */
[----:B------:R-:W-:Y:S01]  /*6e20*/  IMAD.MOV.U32 R10, RZ, RZ, 0x1 ;  /* 0x00000001ff0a7424 */ /* 0x000fe200078e00ff */
[----:B------:R-:W-:Y:S01]  /*6e30*/  LOP3.LUT R19, R18, 0x2, RZ, 0xfc, !PT ;  /* 0x0000000212137812 */ /* 0x000fe200078efcff */
[----:B------:R-:W-:Y:S01]  /*6e40*/  IMAD.MOV.U32 R8, RZ, RZ, RZ ;  /* 0x000000ffff087224 */ /* 0x000fe200078e00ff */
[----:B------:R-:W-:Y:S01]  /*6e50*/  ULDC UR4, c[0x0][0x600] ;  /* 0x0001800000047ab9 */ /* 0x000fe20000000800 */
[----:B------:R-:W-:Y:S01]  /*6e60*/  UMOV UR7, 0x1 ;  /* 0x0000000100077882 */ /* 0x000fe20000000000 */
[----:B------:R-:W-:-:S02]  /*6e70*/  UIADD3 UR15, UR4, -0x1, URZ ;  /* 0xffffffff040f7890 */ /* 0x000fc4000fffe03f */
[----:B------:R-:W-:Y:S02]  /*6e80*/  USHF.L.U32 UR17, UR7, UR5, URZ ;  /* 0x0000000507117299 */ /* 0x000fe4000800063f */
[----:B------:R-:W-:Y:S01]  /*6e90*/  ULOP3.LUT UR16, URZ, UR6, URZ, 0x33, !UPT ;  /* 0x000000063f107292 */ /* 0x000fe2000f8e333f */
[----:B------:R-:W-:Y:S01]  /*6ea0*/  ULDC.64 UR20, c[0x0][0x198] ;  /* 0x0000660000147ab9 */ /* 0x000fe20000000a00 */
[----:B0-----:R-:W-:-:S05]  /*6eb0*/  VIADD R3, R3, 0x3f ;  /* 0x0000003f03037836 */ /* 0x001fca0000000000 */
[----:B------:R-:W-:-:S04]  /*6ec0*/  SHF.R.S32.HI R4, RZ, 0x1f, R3 ;  /* 0x0000001fff047819 */ /* 0x000fc80000011403 */
[----:B------:R-:W-:Y:S01]  /*6ed0*/  LEA.HI R4, R4, R3, RZ, 0x6 ;  /* 0x0000000304047211 */ /* 0x000fe200078f30ff */
[C---:B-1----:R-:W-:Y:S02]  /*6ee0*/  IMAD.SHL.U32 R11, R12.reuse, 0x40, RZ ;  /* 0x000000400c0b7824 */ /* 0x042fe400078e00ff */
[----:B------:R-:W-:Y:S01]  /*6ef0*/  IMAD.SHL.U32 R12, R12, 0x1000, RZ ;  /* 0x000010000c0c7824 */ /* 0x000fe200078e00ff */
[----:B------:R-:W-:Y:S01]  /*6f00*/  SHF.R.S32.HI R9, RZ, 0x6, R4 ;  /* 0x00000006ff097819 */ /* 0x000fe20000011404 */
[----:B------:R-:W-:Y:S01]  /*6f10*/  IMAD.MOV.U32 R3, RZ, RZ, 0x1 ;  /* 0x00000001ff037424 */ /* 0x000fe200078e00ff */
[----:B------:R-:W-:Y:S02]  /*6f20*/  LOP3.LUT R11, R11, 0x40, RZ, 0xc0, !PT ;  /* 0x000000400b0b7812 */ /* 0x000fe400078ec0ff */
[----:B------:R-:W-:Y:S01]  /*6f30*/  LOP3.LUT R12, R12, 0x1000, RZ, 0xc0, !PT ;  /* 0x000010000c0c7812 */ /* 0x000fe200078ec0ff */
[----:B------:R-:W-:-:S07]  /*6f40*/  VIADD R13, R9, 0x1 ;  /* 0x00000001090d7836 */ /* 0x000fce0000000000 */
.L_x_177:
[----:B------:R-:W-:-:S03]  /*6f50*/  UMOV UR4, 0xffffffff ;  /* 0xffffffff00047882 */ /* 0x000fc60000000000 */
[----:B------:R-:W-:Y:S05]  /*6f60*/  BRA.DIV UR4, `(.L_x_167) ;  /* 0x0000000e04a87947 */ /* 0x000fea000b800000 */
[----:B------:R-:W-:-:S13]  /*6f70*/  ELECT P6, URZ, PT ;  /* 0x00000000003f782f */ /* 0x000fda00038c0000 */
.L_x_188:
[----:B------:R-:W0:Y:S01]  /*6f80*/  LDC R4, c[0x0][0x28c] ;  /* 0x0000a300ff047b82 */ /* 0x000e220000000800 */
[----:B------:R-:W-:Y:S01]  /*6f90*/  BSSY B1, `(.L_x_168) ;  /* 0x0000038000017945 */ /* 0x000fe20003800000 */
[----:B0-----:R-:W-:-:S13]  /*6fa0*/  ISETP.LT.OR P6, PT, R4, 0x1, !P6 ;  /* 0x000000010400780c */ /* 0x001fda00077c1670 */
[----:B------:R-:W-:Y:S05]  /*6fb0*/  @P6 BRA `(.L_x_169) ;  /* 0x0000000000d46947 */ /* 0x000fea0003800000 */
[----:B------:R-:W-:Y:S02]  /*6fc0*/  IMAD R20, R20, 0x80, R11 ;  /* 0x0000008014147824 */ /* 0x000fe400078e020b */
[----:B------:R-:W-:Y:S02]  /*6fd0*/  IMAD.SHL.U32 R21, R21, 0x80, RZ ;  /* 0x0000008015157824 */ /* 0x000fe400078e00ff */
[----:B------:R-:W-:Y:S02]  /*6fe0*/  IMAD.MOV.U32 R24, RZ, RZ, RZ ;  /* 0x000000ffff187224 */ /* 0x000fe400078e00ff */
[----:B------:R-:W-:Y:S02]  /*6ff0*/  IMAD.MOV.U32 R4, RZ, RZ, R13 ;  /* 0x000000ffff047224 */ /* 0x000fe400078e000d */
[----:B------:R-:W-:Y:S02]  /*7000*/  IMAD.MOV.U32 R5, RZ, RZ, R3 ;  /* 0x000000ffff057224 */ /* 0x000fe400078e0003 */
[----:B------:R-:W-:-:S07]  /*7010*/  IMAD.MOV.U32 R7, RZ, RZ, R8 ;  /* 0x000000ffff077224 */ /* 0x000fce00078e0008 */
.L_x_172:
[----:B------:R-:W0:Y:S01]  /*7020*/  S2R R15, SR_CgaCtaId ;  /* 0x00000000000f7919 */ /* 0x000e220000008800 */
[----:B------:R-:W-:Y:S02]  /*7030*/  MOV R14, 0x400 ;  /* 0x00000400000e7802 */ /* 0x000fe40000000f00 */
[----:B------:R-:W-:Y:S02]  /*7040*/  ISETP.NE.AND P1, PT, R0, RZ, PT ;  /* 0x000000ff0000720c */ /* 0x000fe40003f25270 */
[----:B0-----:R-:W-:Y:S02]  /*7050*/  LEA R22, R15, R14, 0x18 ;  /* 0x0000000e0f167211 */ /* 0x001fe400078ec0ff */
[----:B------:R-:W-:-:S09]  /*7060*/  SHF.L.U32 R14, R5, 0x1f, RZ ;  /* 0x0000001f050e7819 */ /* 0x000fd200000006ff */
[----:B------:R-:W0:Y:S01]  /*7070*/  @!P1 LDC R15, c[0x0][0x500] ;  /* 0x00014000ff0f9b82 */ /* 0x000e220000000800 */
[----:B------:R-:W-:-:S04]  /*7080*/  IMAD R23, R7, 0x8, R22 ;  /* 0x0000000807177824 */ /* 0x000fc800078e0216 */
[----:B------:R-:W1:Y:S02]  /*7090*/  SYNCS.PHASECHK.TRANS64.TRYWAIT P0, [R23+URZ+0x20], R14 ;  /* 0x0000200e170075a7 */ /* 0x000e64000800017f */
[----:B-1----:R-:W-:Y:S05]  /*70a0*/  @!P0 BRA `(.L_x_170) ;  /* 0x0000000c00788947 */ /* 0x002fea0003800000 */
.L_x_189:
[----:B-1----:R-:W-:Y:S01]  /*70b0*/  PRMT R14, R19, 0x9910, RZ ;  /* 0x00009910130e7816 */ /* 0x002fe200000000ff */
[----:B0-----:R0:W-:Y:S03]  /*70c0*/  @!P1 SYNCS.ARRIVE.TRANS64 RZ, [R23+URZ], R15 ;  /* 0x0000000f17ff99a7 */ /* 0x0011e6000800003f */
[----:B------:R-:W-:-:S13]  /*70d0*/  ISETP.NE.AND P0, PT, R14, 0x2, PT ;  /* 0x000000020e00780c */ /* 0x000fda0003f05270 */
[----:B0-----:R-:W-:Y:S05]  /*70e0*/  @P0 BRA `(.L_x_171) ;  /* 0x0000000000040947 */ /* 0x001fea0003800000 */
[----:B------:R-:W-:Y:S01]  /*70f0*/  BPT.TRAP 0x1 ;  /* 0x000000040000795c */ /* 0x000fe20000300000 */
.L_x_171:
[----:B------:R-:W-:Y:S01]  /*7100*/  IMAD R14, R7, 0x2000, R12 ;  /* 0x00002000070e7824 */ /* 0x000fe200078e020c */
[----:B------:R-:W-:Y:S01]  /*7110*/  R2UR UR9, R23 ;  /* 0x00000000170972ca */ /* 0x000fe200000e0000 */
[--C-:B------:R-:W-:Y:S01]  /*7120*/  IMAD R15, R7, 0x4000, R22.reuse ;  /* 0x00004000070f7824 */ /* 0x100fe200078e0216 */
[----:B------:R-:W-:Y:S01]  /*7130*/  UIADD3 UR4, UP0, UR20, 0xf0, URZ ;  /* 0x000000f014047890 */ /* 0x000fe2000ff1e03f */
[----:B------:R-:W-:Y:S01]  /*7140*/  IMAD R14, R14, 0x2, R22 ;  /* 0x000000020e0e7824 */ /* 0x000fe200078e0216 */
[----:B------:R-:W-:Y:S01]  /*7150*/  R2UR UR11, R21 ;  /* 0x00000000150b72ca */ /* 0x000fe200000e0000 */
[----:B------:R-:W-:Y:S01]  /*7160*/  VIADD R4, R4, 0xffffffff ;  /* 0xffffffff04047836 */ /* 0x000fe20000000000 */
[----:B------:R-:W-:Y:S01]  /*7170*/  R2UR UR5, R15 ;  /* 0x000000000f0572ca */ /* 0x000fe200000e0000 */
[----:B------:R-:W-:Y:S01]  /*7180*/  UIADD3 UR22, UP1, UR20, 0x1f0, URZ ;  /* 0x000001f014167890 */ /* 0x000fe2000ff3e03f */
[----:B------:R-:W-:Y:S01]  /*7190*/  R2UR UR8, R14 ;  /* 0x000000000e0872ca */ /* 0x000fe200000e0000 */
[----:B------:R-:W-:Y:S01]  /*71a0*/  VIADD R7, R7, 0x1 ;  /* 0x0000000107077836 */ /* 0x000fe20000000000 */
[----:B------:R-:W-:Y:S01]  /*71b0*/  R2UR UR10, R24 ;  /* 0x00000000180a72ca */ /* 0x000fe200000e0000 */
[----:B------:R-:W-:Y:S01]  /*71c0*/  UIADD3.X UR23, URZ, UR21, URZ, UP1, !UPT ;  /* 0x000000153f177290 */ /* 0x000fe20008ffe43f */
[----:B------:R-:W-:Y:S01]  /*71d0*/  R2UR UR12, R6 ;  /* 0x00000000060c72ca */ /* 0x000fe200000e0000 */
[----:B------:R-:W-:Y:S01]  /*71e0*/  UMOV UR6, 0x0 ;  /* 0x0000000000067882 */ /* 0x000fe20000000000 */
[----:B------:R-:W-:Y:S01]  /*71f0*/  R2UR UR18, R20 ;  /* 0x00000000141272ca */ /* 0x000fe200000e0000 */
[----:B------:R-:W-:Y:S01]  /*7200*/  UMOV UR7, 0x10000000 ;  /* 0x1000000000077882 */ /* 0x000fe20000000000 */
[----:B------:R-:W-:Y:S01]  /*7210*/  ISETP.GT.AND P1, PT, R4, 0x1, PT ;  /* 0x000000010400780c */ /* 0x000fe20003f24270 */
[----:B------:R-:W-:Y:S01]  /*7220*/  UMOV UR19, 0x30000 ;  /* 0x0003000000137882 */ /* 0x000fe20000000000 */
[C---:B------:R-:W-:Y:S01]  /*7230*/  ISETP.NE.AND P0, PT, R7.reuse, 0x4, PT ;  /* 0x000000040700780c */ /* 0x040fe20003f05270 */
[----:B------:R-:W-:Y:S01]  /*7240*/  UIADD3 UR13, UR5, 0x100, URZ ;  /* 0x00000100050d7890 */ /* 0x000fe2000fffe03f */
[----:B------:R-:W-:Y:S01]  /*7250*/  VIADD R24, R24, 0x40 ;  /* 0x0000004018187836 */ /* 0x000fe20000000000 */
[----:B------:R-:W-:Y:S01]  /*7260*/  UIADD3.X UR5, URZ, UR21, URZ, UP0, !UPT ;  /* 0x000000153f057290 */ /* 0x000fe200087fe43f */
[----:B------:R-:W-:Y:S01]  /*7270*/  SEL R14, RZ, 0x1, P0 ;  /* 0x00000001ff0e7807 */ /* 0x000fe20000000000 */
[----:B------:R-:W-:Y:S01]  /*7280*/  UIADD3 UR14, UR8, 0x10100, URZ ;  /* 0x00010100080e7890 */ /* 0x000fe2000fffe03f */
[----:B------:R-:W-:-:S02]  /*7290*/  SEL R7, R7, RZ, P0 ;  /* 0x000000ff07077207 */ /* 0x000fc40000000000 */
[----:B------:R-:W-:Y:S01]  /*72a0*/  UMOV UR8, UR13 ;  /* 0x0000000d00087c82 */ /* 0x000fe20008000000 */
[----:B------:R-:W-:-:S03]  /*72b0*/  LOP3.LUT R5, R5, R14, RZ, 0x3c, !PT ;  /* 0x0000000e05057212 */ /* 0x000fc600078e3cff */
[----:B------:R0:W-:Y:S02]  /*72c0*/  UTMALDG.3D [UR8], [UR4], desc[UR6] ;  /* 0x00000608040075b4 */ /* 0x0001e40008011000 */
[----:B0-----:R-:W-:Y:S01]  /*72d0*/  UMOV UR8, UR14 ;  /* 0x0000000e00087c82 */ /* 0x001fe20008000000 */
[----:B------:R-:W-:Y:S02]  /*72e0*/  UMOV UR11, UR18 ;  /* 0x00000012000b7c82 */ /* 0x000fe40008000000 */
[----:B------:R0:W-:Y:S02]  /*72f0*/  UTMALDG.3D.MULTICAST [UR8], [UR22], UR19, desc[UR6] ;  /* 0x00000608160073b4 */ /* 0x0001e40008011813 */
[----:B0-----:R-:W-:Y:S05]  /*7300*/  @P1 BRA `(.L_x_172) ;  /* 0xfffffffc00441947 */ /* 0x001fea000383ffff */
.L_x_169:
[----:B------:R-:W-:Y:S05]  /*7310*/  BSYNC B1 ;  /* 0x0000000000017941 */ /* 0x000fea0003800000 */
.L_x_168:
[----:B------:R-:W-:Y:S01]  /*7320*/  LOP3.LUT P1, RZ, R10, 0xff, RZ, 0xc0, !PT ;  /* 0x000000ff0aff7812 */ /* 0x000fe2000782c0ff */
[----:B------:R-:W-:Y:S01]  /*7330*/  IMAD.IADD R8, R9, 0x1, R8 ;  /* 0x0000000109087824 */ /* 0x000fe200078e0208 */
[----:B------:R-:W-:Y:S01]  /*7340*/  IADD3 R16, P2, R16, UR36, RZ ;  /* 0x0000002410107c10 */ /* 0x000fe2000ff5e0ff */
[----:B------:R-:W-:Y:S01]  /*7350*/  ULDC.64 UR4, c[0x0][0x650] ;  /* 0x0001940000047ab9 */ /* 0x000fe20000000a00 */
[----:B------:R-:W-:Y:S01]  /*7360*/  BSSY B1, `(.L_x_173) ;  /* 0x000006d000017945 */ /* 0x000fe20003800000 */
[----:B------:R-:W-:Y:S01]  /*7370*/  IMAD.MOV.U32 R21, RZ, RZ, -0x1 ;  /* 0xffffffffff157424 */ /* 0x000fe200078e00ff */
[----:B------:R-:W-:Y:S01]  /*7380*/  SHF.R.U32.HI R4, RZ, 0x2, R8 ;  /* 0x00000002ff047819 */ /* 0x000fe20000011608 */
[----:B------:R-:W-:Y:S01]  /*7390*/  IMAD.MOV.U32 R20, RZ, RZ, -0x1 ;  /* 0xffffffffff147424 */ /* 0x000fe200078e00ff */
[----:B------:R-:W-:Y:S02]  /*73a0*/  ISETP.GT.U32.AND P0, PT, R8, 0x3, PT ;  /* 0x000000030800780c */ /* 0x000fe40003f04070 */
[----:B------:R-:W-:-:S02]  /*73b0*/  LOP3.LUT R4, R4, 0x1, RZ, 0xc0, !PT ;  /* 0x0000000104047812 */ /* 0x000fc400078ec0ff */
[----:B------:R-:W-:Y:S01]  /*73c0*/  ISETP.LT.U32.AND P0, PT, R9, 0x4, P0 ;  /* 0x000000040900780c */ /* 0x000fe20000701070 */
[----:B------:R-:W0:Y:S01]  /*73d0*/  @P1 S2R R6, SR_CgaCtaId ;  /* 0x0000000000061919 */ /* 0x000e220000008800 */
[----:B------:R-:W-:Y:S02]  /*73e0*/  @P1 MOV R5, 0x400 ;  /* 0x0000040000051802 */ /* 0x000fe40000000f00 */
[----:B------:R-:W-:Y:S02]  /*73f0*/  IADD3.X R17, R17, UR42, RZ, P2, !PT ;  /* 0x0000002a11117c10 */ /* 0x000fe400097fe4ff */
[----:B------:R-:W-:Y:S02]  /*7400*/  ISETP.GE.U32.AND P2, PT, R16, UR4, PT ;  /* 0x0000000410007c0c */ /* 0x000fe4000bf46070 */
[----:B------:R-:W-:Y:S02]  /*7410*/  LOP3.LUT R8, R8, 0x3, RZ, 0xc0, !PT ;  /* 0x0000000308087812 */ /* 0x000fe400078ec0ff */
[----:B------:R-:W-:-:S02]  /*7420*/  PRMT R10, RZ, 0x7610, R10 ;  /* 0x00007610ff0a7816 */ /* 0x000fc4000000000a */
[----:B0-----:R-:W-:Y:S01]  /*7430*/  @P1 LEA R5, R6, R5, 0x18 ;  /* 0x0000000506051211 */ /* 0x001fe200078ec0ff */
[----:B------:R-:W-:-:S03]  /*7440*/  IMAD.MOV.U32 R6, RZ, RZ, -0x1 ;  /* 0xffffffffff067424 */ /* 0x000fc600078e00ff */
[----:B------:R0:W-:Y:S01]  /*7450*/  @P1 SYNCS.ARRIVE.TRANS64.A1T0 RZ, [R5+URZ+0x58], RZ ;  /* 0x000058ff05ff19a7 */ /* 0x0001e2000810003f */
[----:B------:R-:W-:Y:S02]  /*7460*/  ISETP.NE.U32.AND P1, PT, R4, 0x1, PT ;  /* 0x000000010400780c */ /* 0x000fe40003f25070 */
[----:B------:R-:W-:Y:S02]  /*7470*/  SEL R4, RZ, 0x1, !P0 ;  /* 0x00000001ff047807 */ /* 0x000fe40004000000 */
[----:B------:R-:W-:Y:S02]  /*7480*/  ISETP.GE.U32.AND.EX P0, PT, R17, UR5, PT, P2 ;  /* 0x0000000511007c0c */ /* 0x000fe4000bf06120 */
[----:B------:R-:W-:-:S04]  /*7490*/  ISETP.GT.U32.AND P1, PT, R9, 0x3, !P1 ;  /* 0x000000030900780c */ /* 0x000fc80004f24070 */
[----:B0-----:R-:W-:-:S04]  /*74a0*/  SEL R5, RZ, 0x1, !P1 ;  /* 0x00000001ff057807 */ /* 0x001fc80004800000 */
[--C-:B------:R-:W-:Y:S02]  /*74b0*/  LOP3.LUT R3, R5, R3, R4.reuse, 0x96, !PT ;  /* 0x0000000305037212 */ /* 0x100fe400078e9604 */
[----:B------:R-:W-:Y:S01]  /*74c0*/  PRMT R4, RZ, 0x7610, R4 ;  /* 0x00007610ff047816 */ /* 0x000fe20000000004 */
[----:B------:R-:W-:Y:S06]  /*74d0*/  @P0 BRA `(.L_x_174) ;  /* 0x0000000400540947 */ /* 0x000fec0003800000 */
[----:B------:R-:W0:Y:S01]  /*74e0*/  S2R R15, SR_CTAID.X ;  /* 0x00000000000f7919 */ /* 0x000e220000002500 */
[----:B------:R-:W-:Y:S01]  /*74f0*/  ULDC.64 UR4, c[0x0][0x628] ;  /* 0x00018a0000047ab9 */ /* 0x000fe20000000a00 */
[----:B------:R-:W-:Y:S01]  /*7500*/  ULDC UR7, c[0x0][0x630] ;  /* 0x00018c0000077ab9 */ /* 0x000fe20000000800 */
[----:B------:R-:W-:Y:S01]  /*7510*/  ISETP.NE.U32.AND P0, PT, RZ, UR4, PT ;  /* 0x00000004ff007c0c */ /* 0x000fe2000bf05070 */
[----:B------:R-:W1:Y:S01]  /*7520*/  S2R R20, SR_CTAID.Y ;  /* 0x0000000000147919 */ /* 0x000e620000002600 */
[----:B------:R-:W-:Y:S01]  /*7530*/  ULDC UR8, c[0x0][0x150] ;  /* 0x0000540000087ab9 */ /* 0x000fe20000000800 */
[----:B------:R-:W-:Y:S01]  /*7540*/  IMAD.MOV.U32 R4, RZ, RZ, R16 ;  /* 0x000000ffff047224 */ /* 0x000fe200078e0010 */
[----:B------:R-:W-:Y:S01]  /*7550*/  ISETP.NE.AND.EX P0, PT, RZ, UR5, PT, P0 ;  /* 0x00000005ff007c0c */ /* 0x000fe2000bf05300 */
[----:B------:R-:W-:Y:S01]  /*7560*/  IMAD.MOV.U32 R5, RZ, RZ, R17 ;  /* 0x000000ffff057224 */ /* 0x000fe200078e0011 */
[----:B0-----:R-:W-:-:S11]  /*7570*/  I2FP.F32.U32 R22, R15 ;  /* 0x0000000f00167245 */ /* 0x001fd60000201000 */
[----:B------:R-:W-:Y:S05]  /*7580*/  @!P0 BRA `(.L_x_175) ;  /* 0x0000000000288947 */ /* 0x000fea0003800000 */
[----:B------:R-:W-:Y:S02]  /*7590*/  ULDC UR6, c[0x0][0x634] ;  /* 0x00018d0000067ab9 */ /* 0x000fe40000000800 */
[----:B------:R-:W-:-:S05]  /*75a0*/  IADD3 R5, P0, R16, UR6, RZ ;  /* 0x0000000610057c10 */ /* 0x000fca000ff1e0ff */
[----:B------:R-:W-:-:S04]  /*75b0*/  IMAD.X R21, RZ, RZ, R17, P0 ;  /* 0x000000ffff157224 */ /* 0x000fc800000e0611 */
[----:B------:R-:W-:-:S04]  /*75c0*/  IMAD.WIDE.U32 R6, R21, UR4, RZ ;  /* 0x0000000415067c25 */ /* 0x000fc8000f8e00ff */
[----:B------:R-:W-:-:S04]  /*75d0*/  IMAD.WIDE.U32 R6, P0, R5, UR5, R6 ;  /* 0x0000000505067c25 */ /* 0x000fc8000f800006 */
[----:B------:R-:W-:-:S04]  /*75e0*/  IMAD.WIDE.U32 R4, R5, UR4, RZ ;  /* 0x0000000405047c25 */ /* 0x000fc8000f8e00ff */
[----:B------:R-:W-:Y:S01]  /*75f0*/  IMAD.MOV.U32 R4, RZ, RZ, R7 ;  /* 0x000000ffff047224 */ /* 0x000fe200078e0007 */
[----:B------:R-:W-:Y:S01]  /*7600*/  IADD3 RZ, P1, R5, R6, RZ ;  /* 0x0000000605ff7210 */ /* 0x000fe20007f3e0ff */
[----:B------:R-:W-:-:S04]  /*7610*/  IMAD.X R5, RZ, RZ, RZ, P0 ;  /* 0x000000ffff057224 */ /* 0x000fc800000e06ff */
[----:B------:R-:W-:-:S08]  /*7620*/  IMAD.WIDE.U32.X R4, R21, UR5, R4, P1 ;  /* 0x0000000515047c25 */ /* 0x000fd000088e0404 */
.L_x_175:
[--C-:B------:R-:W-:Y:S01]  /*7630*/  SHF.R.U64 R14, R4, UR7, R5.reuse ;  /* 0x00000007040e7c19 */ /* 0x100fe20008001205 */
[----:B------:R-:W-:Y:S01]  /*7640*/  FMUL R22, R22, UR8 ;  /* 0x0000000816167c20 */ /* 0x000fe20008400000 */
[----:B------:R-:W-:Y:S01]  /*7650*/  SHF.R.U32.HI R4, RZ, UR7, R5 ;  /* 0x00000007ff047c19 */ /* 0x000fe20008011605 */
[----:B------:R-:W0:Y:S01]  /*7660*/  LDC R6, c[0x0][0x144] ;  /* 0x00005100ff067b82 */ /* 0x000e220000000800 */
[----:B------:R-:W-:Y:S01]  /*7670*/  IADD3 R5, P0, RZ, -R14, RZ ;  /* 0x8000000eff057210 */ /* 0x000fe20007f1e0ff */
[----:B------:R-:W-:Y:S01]  /*7680*/  ULDC UR6, c[0x0][0x154] ;  /* 0x0000550000067ab9 */ /* 0x000fe20000000800 */
[----:B-1----:R-:W-:Y:S01]  /*7690*/  I2FP.F32.U32 R7, R20 ;  /* 0x0000001400077245 */ /* 0x002fe20000201000 */
[----:B------:R-:W1:Y:S01]  /*76a0*/  F2I.U32.TRUNC.NTZ R22, R22 ;  /* 0x0000001600167305 */ /* 0x000e62000020f000 */
[----:B------:R-:W-:Y:S01]  /*76b0*/  ULDC.64 UR4, c[0x0][0x620] ;  /* 0x0001880000047ab9 */ /* 0x000fe20000000a00 */
[----:B------:R-:W-:Y:S01]  /*76c0*/  IMAD.X R4, RZ, RZ, ~R4, P0 ;  /* 0x000000ffff047224 */ /* 0x000fe200000e0e04 */
[----:B------:R-:W-:Y:S01]  /*76d0*/  ISETP.NE.AND P2, PT, R2, 0x1, PT ;  /* 0x000000010200780c */ /* 0x000fe20003f45270 */
[----:B------:R-:W-:Y:S01]  /*76e0*/  FMUL R23, R7, UR6 ;  /* 0x0000000607177c20 */ /* 0x000fe20008400000 */
[----:B------:R-:W2:Y:S01]  /*76f0*/  LDC R25, c[0x0][0x148] ;  /* 0x00005200ff197b82 */ /* 0x000ea20000000800 */
[----:B------:R-:W-:Y:S01]  /*7700*/  IMAD R4, R4, UR4, RZ ;  /* 0x0000000404047c24 */ /* 0x000fe2000f8e02ff */
[----:B------:R-:W-:-:S02]  /*7710*/  ULDC.64 UR6, c[0x0][0x640] ;  /* 0x0001900000067ab9 */ /* 0x000fc40000000a00 */
[----:B------:R-:W-:Y:S01]  /*7720*/  ISETP.NE.U32.AND P0, PT, RZ, UR6, PT ;  /* 0x00000006ff007c0c */ /* 0x000fe2000bf05070 */
[----:B------:R-:W3:Y:S01]  /*7730*/  F2I.U32.TRUNC.NTZ R23, R23 ;  /* 0x0000001700177305 */ /* 0x000ee2000020f000 */
[C---:B------:R-:W-:Y:S02]  /*7740*/  IMAD R7, R5.reuse, UR5, R4 ;  /* 0x0000000505077c24 */ /* 0x040fe4000f8e0204 */
[----:B------:R-:W-:Y:S01]  /*7750*/  IMAD.WIDE.U32 R4, R5, UR4, R16 ;  /* 0x0000000405047c25 */ /* 0x000fe2000f8e0010 */
[----:B------:R-:W-:Y:S01]  /*7760*/  ULDC UR4, c[0x0][0x618] ;  /* 0x0001860000047ab9 */ /* 0x000fe20000000800 */
[----:B------:R-:W-:Y:S02]  /*7770*/  ISETP.NE.AND.EX P0, PT, RZ, UR7, PT, P0 ;  /* 0x00000007ff007c0c */ /* 0x000fe4000bf05300 */
[----:B------:R-:W-:Y:S02]  /*7780*/  IMAD.IADD R5, R5, 0x1, R7 ;  /* 0x0000000105057824 */ /* 0x000fe400078e0207 */
[----:B-1----:R-:W-:-:S03]  /*7790*/  IMAD.MOV R22, RZ, RZ, -R22 ;  /* 0x000000ffff167224 */ /* 0x002fc600078e0a16 */
[----:B------:R-:W-:Y:S01]  /*77a0*/  SHF.R.U64 R21, R4, UR4, R5 ;  /* 0x0000000404157c19 */ /* 0x000fe20008001205 */
[----:B0-----:R-:W-:Y:S01]  /*77b0*/  IMAD R15, R6, R22, R15 ;  /* 0x00000016060f7224 */ /* 0x001fe200078e020f */
[----:B------:R-:W-:Y:S01]  /*77c0*/  SHF.R.U32.HI R4, RZ, UR4, R5 ;  /* 0x00000004ff047c19 */ /* 0x000fe20008011605 */
[----:B------:R-:W-:Y:S01]  /*77d0*/  ULDC UR4, c[0x0][0x608] ;  /* 0x0001820000047ab9 */ /* 0x000fe20000000800 */
[----:B---3--:R-:W-:Y:S02]  /*77e0*/  IMAD.MOV R6, RZ, RZ, -R23 ;  /* 0x000000ffff067224 */ /* 0x008fe400078e0a17 */
[--C-:B------:R-:W-:Y:S02]  /*77f0*/  SHF.R.U64 R22, R21, UR4, R4.reuse ;  /* 0x0000000415167c19 */ /* 0x100fe40008001204 */
[----:B------:R-:W-:Y:S01]  /*7800*/  SHF.R.U32.HI R5, RZ, UR4, R4 ;  /* 0x00000004ff057c19 */ /* 0x000fe20008011604 */
[----:B------:R-:W-:Y:S01]  /*7810*/  ULDC UR4, c[0x0][0x658] ;  /* 0x0001960000047ab9 */ /* 0x000fe20000000800 */
[----:B--2---:R-:W-:-:S02]  /*7820*/  @P2 IMAD R15, R25, R6, R20 ;  /* 0x00000006190f2224 */ /* 0x004fc400078e0214 */
[--C-:B------:R-:W-:Y:S02]  /*7830*/  SHF.R.U64 R20, R22, UR4, R5.reuse ;  /* 0x0000000416147c19 */ /* 0x100fe40008001205 */
[----:B------:R-:W-:-:S03]  /*7840*/  SHF.R.U32.HI R23, RZ, UR4, R5 ;  /* 0x00000004ff177c19 */ /* 0x000fc60008011605 */
[----:B------:R-:W-:Y:S02]  /*7850*/  IMAD.MOV.U32 R6, RZ, RZ, R20 ;  /* 0x000000ffff067224 */ /* 0x000fe400078e0014 */
[----:B------:R-:W-:Y:S01]  /*7860*/  IMAD.MOV.U32 R5, RZ, RZ, R23 ;  /* 0x000000ffff057224 */ /* 0x000fe200078e0017 */
[----:B------:R-:W-:Y:S06]  /*7870*/  @!P0 BRA `(.L_x_176) ;  /* 0x00000000002c8947 */ /* 0x000fec0003800000 */
        /* <DEDUP_REMOVED lines=9> */
[----:B------:R-:W-:-:S04]  /*7910*/  IMAD.WIDE.U32.X R4, R23, UR7, R4, P1 ;  /* 0x0000000717047c25 */ /* 0x000fc800088e0404 */
[----:B------:R-:W-:-:S07]  /*7920*/  IMAD.MOV.U32 R6, RZ, RZ, R4 ;  /* 0x000000ffff067224 */ /* 0x000fce00078e0004 */
.L_x_176:
[----:B------:R-:W-:Y:S01]  /*7930*/  ULDC UR4, c[0x0][0x648] ;  /* 0x0001920000047ab9 */ /* 0x000fe20000000800 */
[----:B------:R-:W-:Y:S01]  /*7940*/  LOP3.LUT R4, R22, UR16, RZ, 0xc0, !PT ;  /* 0x0000001016047c12 */ /* 0x000fe2000f8ec0ff */
[----:B------:R-:W-:Y:S01]  /*7950*/  ULDC UR5, c[0x0][0x610] ;  /* 0x0001840000057ab9 */ /* 0x000fe20000000800 */
[----:B------:R-:W-:Y:S01]  /*7960*/  SHF.R.U64 R5, R6, UR4, R5 ;  /* 0x0000000406057c19 */ /* 0x000fe20008001205 */
[----:B------:R-:W-:Y:S01]  /*7970*/  ULDC UR4, c[0x0][0x638] ;  /* 0x00018e0000047ab9 */ /* 0x000fe20000000800 */
[----:B------:R-:W-:-:S03]  /*7980*/  LOP3.LUT R21, R21, UR15, RZ, 0xc0, !PT ;  /* 0x0000000f15157c12 */ /* 0x000fc6000f8ec0ff */
[----:B------:R-:W-:Y:S02]  /*7990*/  IMAD.MOV R7, RZ, RZ, -R5 ;  /* 0x000000ffff077224 */ /* 0x000fe400078e0a05 */
[----:B------:R-:W-:Y:S02]  /*79a0*/  IMAD R4, R5, UR17, R4 ;  /* 0x0000001105047c24 */ /* 0x000fe4000f8e0204 */
[----:B------:R-:W-:Y:S01]  /*79b0*/  IMAD R20, R7, UR4, R20 ;  /* 0x0000000407147c24 */ /* 0x000fe2000f8e0214 */
[----:B------:R-:W-:Y:S01]  /*79c0*/  ULDC UR4, c[0x0][0x600] ;  /* 0x0001800000047ab9 */ /* 0x000fe20000000800 */
[----:B------:R-:W-:Y:S02]  /*79d0*/  IMAD R15, R4, UR5, R15 ;  /* 0x00000005040f7c24 */ /* 0x000fe4000f8e020f */
[----:B------:R-:W-:Y:S02]  /*79e0*/  IMAD R6, R20, UR4, R21 ;  /* 0x0000000414067c24 */ /* 0x000fe4000f8e0215 */
[----:B------:R-:W-:-:S03]  /*79f0*/  IMAD.MOV.U32 R4, RZ, RZ, 0x1 ;  /* 0x00000001ff047424 */ /* 0x000fc600078e00ff */
[----:B------:R-:W-:Y:S02]  /*7a00*/  SEL R20, R6, R15, !P2 ;  /* 0x0000000f06147207 */ /* 0x000fe40005000000 */
[----:B------:R-:W-:Y:S01]  /*7a10*/  SEL R21, R15, R6, !P2 ;  /* 0x000000060f157207 */ /* 0x000fe20005000000 */
[----:B------:R-:W-:-:S07]  /*7a20*/  IMAD.MOV.U32 R6, RZ, RZ, R14 ;  /* 0x000000ffff067224 */ /* 0x000fce00078e000e */
.L_x_174:
[----:B------:R-:W-:Y:S05]  /*7a30*/  BSYNC B1 ;  /* 0x0000000000017941 */ /* 0x000fea0003800000 */
.L_x_173:
[----:B------:R-:W-:-:S13]  /*7a40*/  LOP3.LUT P0, RZ, R4, 0xff, RZ, 0xc0, !PT ;  /* 0x000000ff04ff7812 */ /* 0x000fda000780c0ff */
[----:B------:R-:W-:Y:S05]  /*7a50*/  @P0 BRA `(.L_x_177) ;  /* 0xfffffff4003c0947 */ /* 0x000fea000383ffff */
[----:B------:R-:W-:Y:S05]  /*7a60*/  BSYNC B0 ;  /* 0x0000000000007941 */ /* 0x000fea0003800000 */
.L_x_166:
[----:B------:R-:W-:-:S03]  /*7a70*/  UMOV UR4, 0xffffffff ;  /* 0xffffffff00047882 */ /* 0x000fc60000000000 */
[----:B------:R-:W-:Y:S05]  /*7a80*/  BRA.DIV UR4, `(.L_x_178) ;  /* 0x0000000604147947 */ /* 0x000fea000b800000 */
[----:B------:R-:W-:-:S13]  /*7a90*/  ELECT P6, URZ, PT ;  /* 0x00000000003f782f */ /* 0x000fda00038c0000 */
.L_x_192:
[----:B------:R-:W-:Y:S04]  /*7aa0*/  BSSY B0, `(.L_x_179) ;  /* 0x000002b000007945 */ /* 0x000fe80003800000 */
[----:B------:R-:W-:Y:S05]  /*7ab0*/  @!P6 BRA `(.L_x_180) ;  /* 0x0000000000a4e947 */ /* 0x000fea0003800000 */
[----:B------:R-:W-:-:S04]  /*7ac0*/  LOP3.LUT R18, R18, 0x2, RZ, 0xfc, !PT ;  /* 0x0000000212127812 */ /* 0x000fc800078efcff */
[----:B------:R-:W-:-:S13]  /*7ad0*/  ISETP.NE.AND P0, PT, R18, 0x3, PT ;  /* 0x000000031200780c */ /* 0x000fda0003f05270 */
[----:B------:R-:W-:Y:S05]  /*7ae0*/  @!P0 BRA `(.L_x_181) ;  /* 0x0000000000048947 */ /* 0x000fea0003800000 */
[----:B------:R-:W-:Y:S01]  /*7af0*/  BPT.TRAP 0x1 ;  /* 0x000000040000795c */ /* 0x000fe20000300000 */
.L_x_181:
[----:B------:R-:W0:Y:S01]  /*7b00*/  S2R R5, SR_CgaCtaId ;  /* 0x0000000000057919 */ /* 0x000e220000008800 */
[----:B------:R-:W-:Y:S02]  /*7b10*/  MOV R0, 0x400 ;  /* 0x0000040000007802 */ /* 0x000fe40000000f00 */
[----:B------:R-:W-:Y:S02]  /*7b20*/  SHF.L.U32 R2, R3, 0x1f, RZ ;  /* 0x0000001f03027819 */ /* 0x000fe400000006ff */
[----:B0-----:R-:W-:-:S05]  /*7b30*/  LEA R5, R5, R0, 0x18 ;  /* 0x0000000005057211 */ /* 0x001fca00078ec0ff */
[----:B------:R-:W-:-:S04]  /*7b40*/  VIADD R5, R5, 0x20 ;  /* 0x0000002005057836 */ /* 0x000fc80000000000 */
[C---:B------:R-:W-:Y:S02]  /*7b50*/  IMAD R7, R8.reuse, 0x8, R5 ;  /* 0x0000000808077824 */ /* 0x040fe400078e0205 */
[----:B------:R-:W-:Y:S02]  /*7b60*/  VIADD R8, R8, 0x1 ;  /* 0x0000000108087836 */ /* 0x000fe40000000000 */
[----:B------:R-:W0:Y:S03]  /*7b70*/  SYNCS.PHASECHK.TRANS64.TRYWAIT P0, [R7+URZ], R2 ;  /* 0x00000002070075a7 */ /* 0x000e26000800017f */
[----:B------:R-:W-:-:S04]  /*7b80*/  ISETP.NE.AND P1, PT, R8, 0x4, PT ;  /* 0x000000040800780c */ /* 0x000fc80003f25270 */
[----:B------:R-:W-:Y:S02]  /*7b90*/  SEL R0, RZ, 0x1, P1 ;  /* 0x00000001ff007807 */ /* 0x000fe40000800000 */
[----:B------:R-:W-:Y:S02]  /*7ba0*/  SEL R8, R8, RZ, P1 ;  /* 0x000000ff08087207 */ /* 0x000fe40000800000 */
[----:B------:R-:W-:-:S03]  /*7bb0*/  LOP3.LUT R9, R3, R0, RZ, 0x3c, !PT ;  /* 0x0000000003097212 */ /* 0x000fc600078e3cff */
[----:B------:R-:W-:Y:S01]  /*7bc0*/  IMAD R6, R8, 0x8, R5 ;  /* 0x0000000808067824 */ /* 0x000fe200078e0205 */
[----:B------:R-:W-:Y:S01]  /*7bd0*/  SHF.L.U32 R3, R9, 0x1f, RZ ;  /* 0x0000001f09037819 */ /* 0x000fe200000006ff */
[----:B0-----:R-:W-:Y:S06]  /*7be0*/  @!P0 BRA `(.L_x_182) ;  /* 0x0000000000dc8947 */ /* 0x001fec0003800000 */
.L_x_193:
[----:B------:R-:W1:Y:S01]  /*7bf0*/  SYNCS.PHASECHK.TRANS64.TRYWAIT P0, [R6+URZ], R3 ;  /* 0x00000003060075a7 */ /* 0x000e62000800017f */
[----:B------:R-:W-:-:S05]  /*7c00*/  VIADD R0, R8, 0x1 ;  /* 0x0000000108007836 */ /* 0x000fca0000000000 */
[----:B------:R-:W-:-:S04]  /*7c10*/  ISETP.NE.AND P1, PT, R0, 0x4, PT ;  /* 0x000000040000780c */ /* 0x000fc80003f25270 */
[----:B0-----:R-:W-:Y:S02]  /*7c20*/  SEL R2, RZ, 0x1, P1 ;  /* 0x00000001ff027807 */ /* 0x001fe40000800000 */
[----:B------:R-:W-:Y:S02]  /*7c30*/  SEL R0, R0, RZ, P1 ;  /* 0x000000ff00007207 */ /* 0x000fe40000800000 */
[----:B------:R-:W-:-:S03]  /*7c40*/  LOP3.LUT R9, R9, R2, RZ, 0x3c, !PT ;  /* 0x0000000209097212 */ /* 0x000fc600078e3cff */
[----:B------:R-:W-:Y:S01]  /*7c50*/  IMAD R7, R0, 0x8, R5 ;  /* 0x0000000800077824 */ /* 0x000fe200078e0205 */
[----:B------:R-:W-:Y:S01]  /*7c60*/  SHF.L.U32 R4, R9, 0x1f, RZ ;  /* 0x0000001f09047819 */ /* 0x000fe200000006ff */
[----:B-1----:R-:W-:Y:S06]  /*7c70*/  @!P0 BRA `(.L_x_183) ;  /* 0x0000000000cc8947 */ /* 0x002fec0003800000 */
.L_x_194:
[----:B------:R-:W1:Y:S01]  /*7c80*/  SYNCS.PHASECHK.TRANS64.TRYWAIT P0, [R7+URZ], R4 ;  /* 0x00000004070075a7 */ /* 0x000e62000800017f */
[----:B------:R-:W-:-:S05]  /*7c90*/  VIADD R0, R0, 0x1 ;  /* 0x0000000100007836 */ /* 0x000fca0000000000 */
[----:B------:R-:W-:-:S04]  /*7ca0*/  ISETP.NE.AND P1, PT, R0, 0x4, PT ;  /* 0x000000040000780c */ /* 0x000fc80003f25270 */
[----:B------:R-:W-:Y:S02]  /*7cb0*/  SEL R2, RZ, 0x1, P1 ;  /* 0x00000001ff027807 */ /* 0x000fe40000800000 */
[----:B------:R-:W-:Y:S02]  /*7cc0*/  SEL R0, R0, RZ, P1 ;  /* 0x000000ff00007207 */ /* 0x000fe40000800000 */
[----:B------:R-:W-:Y:S01]  /*7cd0*/  LOP3.LUT R2, R9, R2, RZ, 0x3c, !PT ;  /* 0x0000000209027212 */ /* 0x000fe200078e3cff */
[----:B-1----:R-:W-:Y:S06]  /*7ce0*/  @!P0 BRA `(.L_x_184) ;  /* 0x0000000000c48947 */ /* 0x002fec0003800000 */
.L_x_195:
[----:B------:R-:W-:Y:S01]  /*7cf0*/  IMAD R5, R0, 0x8, R5 ;  /* 0x0000000800057824 */ /* 0x000fe200078e0205 */
[----:B------:R-:W-:-:S07]  /*7d00*/  SHF.L.U32 R0, R2, 0x1f, RZ ;  /* 0x0000001f02007819 */ /* 0x000fce00000006ff */
.L_x_185:
[----:B--2---:R2:W3:Y:S02]  /*7d10*/  SYNCS.PHASECHK.TRANS64.TRYWAIT P0, [R5+URZ], R0 ;  /* 0x00000000050075a7 */ /* 0x0044e4000800017f */
[----:B---3--:R-:W-:Y:S05]  /*7d20*/  @!P0 NANOSLEEP.SYNCS 0x989680 ;  /* 0x009896800000895d */ /* 0x008fea0003900000 */
[----:B------:R-:W3:Y:S02]  /*7d30*/  @!P0 SYNCS.PHASECHK.TRANS64 P0, [R5+URZ], R0 ;  /* 0x00000000050085a7 */ /* 0x000ee4000800007f */
[----:B---3--:R-:W-:Y:S05]  /*7d40*/  @!P0 BRA `(.L_x_185) ;  /* 0xfffffffc00f08947 */ /* 0x008fea000383ffff */
.L_x_180:
[----:B------:R-:W-:Y:S05]  /*7d50*/  BSYNC B0 ;  /* 0x0000000000007941 */ /* 0x000fea0003800000 */
.L_x_179:
[----:B------:R-:W-:Y:S05]  /*7d60*/  EXIT ;  /* 0x000000000000794d */ /* 0x000fea0003800000 */
.L_x_21:
[----:B-1----:R1:W2:Y:S02]  /*7d70*/  SYNCS.PHASECHK.TRANS64.TRYWAIT P1, [R3+URZ], R0 ;  /* 0x00000000030075a7 */ /* 0x0022a4000802017f */
[----:B--2---:R-:W-:Y:S05]  /*7d80*/  @!P1 NANOSLEEP.SYNCS 0x989680 ;  /* 0x009896800000995d */ /* 0x004fea0003900000 */
[----:B------:R-:W2:Y:S02]  /*7d90*/  @!P1 SYNCS.PHASECHK.TRANS64 P1, [R3+URZ], R0 ;  /* 0x00000000030095a7 */ /* 0x000ea4000802007f */
[----:B--2---:R-:W-:Y:S05]  /*7da0*/  @!P1 BRA `(.L_x_21) ;  /* 0xfffffffc00f09947 */ /* 0x004fea000383ffff */
[----:B------:R-:W-:Y:S05]  /*7db0*/  BRA `(.L_x_20) ;  /* 0xffffff98007c7947 */ /* 0x000fea000383ffff */
.L_x_26:
[----:B-1----:R1:W2:Y:S02]  /*7dc0*/  SYNCS.PHASECHK.TRANS64.TRYWAIT P1, [R5+URZ], R4 ;  /* 0x00000004050075a7 */ /* 0x0022a4000802017f */
[----:B--2---:R-:W-:Y:S05]  /*7dd0*/  @!P1 NANOSLEEP.SYNCS 0x989680 ;  /* 0x009896800000995d */ /* 0x004fea0003900000 */
[----:B------:R-:W2:Y:S02]  /*7de0*/  @!P1 SYNCS.PHASECHK.TRANS64 P1, [R5+URZ], R4 ;  /* 0x00000004050095a7 */ /* 0x000ea4000802007f */
[----:B--2---:R-:W-:Y:S05]  /*7df0*/  @!P1 BRA `(.L_x_26) ;  /* 0xfffffffc00f09947 */ /* 0x004fea000383ffff */
[----:B------:R-:W-:Y:S05]  /*7e00*/  BRA `(.L_x_25) ;  /* 0xffffff9c00587947 */ /* 0x000fea000383ffff */
.L_x_167:
[----:B------:R-:W-:Y:S01]  /*7e10*/  BSSY B1, `(.L_x_186) ;  /* 0x0000006000017945 */ /* 0x000fe20003800000 */
[----:B------:R-:W-:-:S07]  /*7e20*/  IMAD.MOV.U32 R15, RZ, RZ, -0x1 ;  /* 0xffffffffff0f7424 */ /* 0x000fce00078e00ff */
[----:B------:R-:W-:Y:S05]  /*7e30*/  WARPSYNC.COLLECTIVE R15, `(.L_x_187) ;  /* 0x000000000f0c7348 */ /* 0x000fea0003c00000 */
[----:B------:R-:W-:Y:S02]  /*7e40*/  ELECT P6, UR62, PT ;  /* 0x00000000003e782f */ /* 0x000fe400038c0000 */
[----:B------:R-:W-:Y:S01]  /*7e50*/  MOV R14, UR62 ;  /* 0x0000003e000e7c02 */ /* 0x000fe20008000f00 */
[----:B------:R-:W-:Y:S10]  /*7e60*/  ENDCOLLECTIVE ;  /* 0x000000000000791b */ /* 0x000ff40003800000 */
.L_x_187:
[----:B------:R-:W-:Y:S05]  /*7e70*/  BSYNC B1 ;  /* 0x0000000000017941 */ /* 0x000fea0003800000 */
.L_x_186:
[----:B------:R-:W-:Y:S05]  /*7e80*/  BRA `(.L_x_188) ;  /* 0xfffffff0003c7947 */ /* 0x000fea000383ffff */
.L_x_170:
[----:B-1----:R1:W2:Y:S02]  /*7e90*/  SYNCS.PHASECHK.TRANS64.TRYWAIT P0, [R23+URZ+0x20], R14 ;  /* 0x0000200e170075a7 */ /* 0x0022a4000800017f */
[----:B--2---:R-:W-:Y:S05]  /*7ea0*/  @!P0 NANOSLEEP.SYNCS 0x989680 ;  /* 0x009896800000895d */ /* 0x004fea0003900000 */
[----:B------:R-:W2:Y:S02]  /*7eb0*/  @!P0 SYNCS.PHASECHK.TRANS64 P0, [R23+URZ+0x20], R14 ;  /* 0x0000200e170085a7 */ /* 0x000ea4000800007f */
[----:B--2---:R-:W-:Y:S05]  /*7ec0*/  @!P0 BRA `(.L_x_170) ;  /* 0xfffffffc00f08947 */ /* 0x004fea000383ffff */
[----:B------:R-:W-:Y:S05]  /*7ed0*/  BRA `(.L_x_189) ;  /* 0xfffffff000747947 */ /* 0x000fea000383ffff */
.L_x_178:
[----:B------:R-:W-:Y:S01]  /*7ee0*/  BSSY B0, `(.L_x_190) ;  /* 0x0000006000007945 */ /* 0x000fe20003800000 */
[----:B------:R-:W-:-:S07]  /*7ef0*/  IMAD.MOV.U32 R15, RZ, RZ, -0x1 ;  /* 0xffffffffff0f7424 */ /* 0x000fce00078e00ff */
[----:B------:R-:W-:Y:S05]  /*7f00*/  WARPSYNC.COLLECTIVE R15, `(.L_x_191) ;  /* 0x000000000f0c7348 */ /* 0x000fea0003c00000 */
[----:B------:R-:W-:Y:S02]  /*7f10*/  ELECT P6, UR62, PT ;  /* 0x00000000003e782f */ /* 0x000fe400038c0000 */
[----:B------:R-:W-:Y:S01]  /*7f20*/  MOV R14, UR62 ;  /* 0x0000003e000e7c02 */ /* 0x000fe20008000f00 */
[----:B------:R-:W-:Y:S10]  /*7f30*/  ENDCOLLECTIVE ;  /* 0x000000000000791b */ /* 0x000ff40003800000 */
.L_x_191:
[----:B------:R-:W-:Y:S05]  /*7f40*/  BSYNC B0 ;  /* 0x0000000000007941 */ /* 0x000fea0003800000 */
.L_x_190:
[----:B------:R-:W-:Y:S05]  /*7f50*/  BRA `(.L_x_192) ;  /* 0xfffffff800d07947 */ /* 0x000fea000383ffff */
.L_x_182:
[----:B0-----:R0:W1:Y:S02]  /*7f60*/  SYNCS.PHASECHK.TRANS64.TRYWAIT P0, [R7+URZ], R2 ;  /* 0x00000002070075a7 */ /* 0x001064000800017f */
[----:B-1----:R-:W-:Y:S05]  /*7f70*/  @!P0 NANOSLEEP.SYNCS 0x989680 ;  /* 0x009896800000895d */ /* 0x002fea0003900000 */
[----:B------:R-:W1:Y:S02]  /*7f80*/  @!P0 SYNCS.PHASECHK.TRANS64 P0, [R7+URZ], R2 ;  /* 0x00000002070085a7 */ /* 0x000e64000800007f */
[----:B-1----:R-:W-:Y:S05]  /*7f90*/  @!P0 BRA `(.L_x_182) ;  /* 0xfffffffc00f08947 */ /* 0x002fea000383ffff */
[----:B------:R-:W-:Y:S05]  /*7fa0*/  BRA `(.L_x_193) ;  /* 0xfffffffc00107947 */ /* 0x000fea000383ffff */
.L_x_183:
[----:B0-----:R0:W1:Y:S02]  /*7fb0*/  SYNCS.PHASECHK.TRANS64.TRYWAIT P0, [R6+URZ], R3 ;  /* 0x00000003060075a7 */ /* 0x001064000800017f */
[----:B-1----:R-:W-:Y:S05]  /*7fc0*/  @!P0 NANOSLEEP.SYNCS 0x989680 ;  /* 0x009896800000895d */ /* 0x002fea0003900000 */
[----:B------:R-:W1:Y:S02]  /*7fd0*/  @!P0 SYNCS.PHASECHK.TRANS64 P0, [R6+URZ], R3 ;  /* 0x00000003060085a7 */ /* 0x000e64000800007f */
[----:B-1----:R-:W-:Y:S05]  /*7fe0*/  @!P0 BRA `(.L_x_183) ;  /* 0xfffffffc00f08947 */ /* 0x002fea000383ffff */
[----:B------:R-:W-:Y:S05]  /*7ff0*/  BRA `(.L_x_194) ;  /* 0xfffffffc00207947 */ /* 0x000fea000383ffff */
.L_x_184:
[----:B-1----:R1:W2:Y:S02]  /*8000*/  SYNCS.PHASECHK.TRANS64.TRYWAIT P0, [R7+URZ], R4 ;  /* 0x00000004070075a7 */ /* 0x0022a4000800017f */
[----:B--2---:R-:W-:Y:S05]  /*8010*/  @!P0 NANOSLEEP.SYNCS 0x989680 ;  /* 0x009896800000895d */ /* 0x004fea0003900000 */
[----:B------:R-:W2:Y:S02]  /*8020*/  @!P0 SYNCS.PHASECHK.TRANS64 P0, [R7+URZ], R4 ;  /* 0x00000004070085a7 */ /* 0x000ea4000800007f */
[----:B--2---:R-:W-:Y:S05]  /*8030*/  @!P0 BRA `(.L_x_184) ;  /* 0xfffffffc00f08947 */ /* 0x004fea000383ffff */
[----:B------:R-:W-:Y:S05]  /*8040*/  BRA `(.L_x_195) ;  /* 0xfffffffc00287947 */ /* 0x000fea000383ffff */
.L_x_196:
[----:B------:R-:W-:-:S00]  /*8050*/  BRA `(.L_x_196) ;  /* 0xfffffffc00fc7947 */ /* 0x000fc0000383ffff */
[----:B------:R-:W-:-:S00]  /*8060*/  NOP ;  /* 0x0000000000007918 */ /* 0x000fc00000000000 */
        /* <DEDUP_REMOVED lines=9> */
.L_x_197:


//--------------------- .nv.global.init           --------------------------
	.section	.nv.global.init,"aw",@progbits
.nv.global.init:
	.type		$str$22,@object
	.size		$str$22,($str$23 - $str$22)
$str$22:
        /*0000*/ 	.byte	0x6b, 0x5f, 0x74, 0x69, 0x6c, 0x65, 0x5f, 0x63, 0x6f, 0x75, 0x6e, 0x74, 0x20, 0x3e, 0x3d, 0x20
        /*0010*/ 	.byte	0x31, 0x00
	.type		$str$23,@object
	.size		$str$23,(__unnamed_1 - $str$23)
$str$23:
        /*0012*/ 	.byte	0x2f, 0x74, 0x6d, 0x70, 0x2f, 0x63, 0x75, 0x74, 0x6c, 0x61, 0x73, 0x73, 0x5f, 0x73, 0x77, 0x65
        /*0022*/ 	.byte	0x65, 0x70, 0x5f, 0x73, 0x72, 0x63, 0x2f, 0x69, 0x6e, 0x63, 0x6c, 0x75, 0x64, 0x65, 0x2f, 0x63
        /*0032*/ 	.byte	0x75, 0x74, 0x6c, 0x61, 0x73, 0x73, 0x2f, 0x67, 0x65, 0x6d, 0x6d, 0x2f, 0x63, 0x6f, 0x6c, 0x6c
        /*0042*/ 	.byte	0x65, 0x63, 0x74, 0x69, 0x76, 0x65, 0x2f, 0x73, 0x6d, 0x39, 0x30, 0x5f, 0x6d, 0x6d, 0x61, 0x5f
        /*0052*/ 	.byte	0x74, 0x6d, 0x61, 0x5f, 0x67, 0x6d, 0x6d, 0x61, 0x5f, 0x73, 0x73, 0x5f, 0x77, 0x61, 0x72, 0x70
        /*0062*/ 	.byte	0x73, 0x70, 0x65, 0x63, 0x69, 0x61, 0x6c, 0x69, 0x7a, 0x65, 0x64, 0x2e, 0x68, 0x70, 0x70, 0x00
	.type		__unnamed_1,@object
	.size		__unnamed_1,(.L_0 - __unnamed_1)
__unnamed_1:
        /*0072*/ 	.byte	0x76, 0x6f, 0x69, 0x64, 0x20, 0x63, 0x75, 0x74, 0x6c, 0x61, 0x73, 0x73, 0x3a, 0x3a, 0x67, 0x65
        /* <DEDUP_REMOVED lines=180> */
        /*0bc2*/ 	.byte	0x75, 0x74, 0x65, 0x3a, 0x3a, 0x69, 0x64, 0x65, 0x6e, 0x74, 0x69, 0x74, 0x79, 0x5d, 0x00
.L_0:


//--------------------- .nv.shared._ZN7cutlass13device_kernelINS_4gemm6kernel13GemmUniversalIN4cute5tupleIJiiiiEEENS1_10collective13CollectiveMmaINS1_34MainloopSm90TmaGmmaWarpSpecializedILi4ENS5_IJNS4_1CILi2EEENSA_ILi1EEESC_EEENS1_35KernelTmaWarpSpecializedCooperativeEEENS5_IJNSA_ILi128EEESG_NSA_ILi64EEEEEENS_10bfloat16_tENS5_IJlSC_lEEESJ_SK_NS4_8TiledMMAINS4_8MMA_AtomIJNS4_4SM904GMMA28MMA_64x128x16_F32BF16BF16_SSILNSO_5MajorE0ELSQ_0ELNSO_7ScaleInE1ELSR_1EEEEEENS4_6LayoutISD_NS5_IJSC_NSA_ILi0EEESV_EEEEENS5_IJNS4_10UnderscoreESY_SY_EEEEENS4_13SM90_TMA_LOADENS4_14ComposedLayoutINS4_7SwizzleILi3ELi4ELi3EEENS4_18smem_ptr_flag_bitsILi16EEENSU_INS5_IJNSA_ILi8EEESH_EEENS5_IJSH_SC_EEEEEEEvNS4_8identityENS4_23SM90_TMA_LOAD_MULTICASTES1B_vS1C_EENS_8epilogue10collective6detail29Sm90TmaWarpSpecializedAdapterINS1G_15DefaultEpilogueISJ_SK_SK_NS1F_6thread17LinearCombinationISJ_Li1EffLNS1K_9ScaleType4KindE0ELNS_15FloatRoundStyleE2ESJ_EENS1_15EpilogueDefaultEEEEEvvEEEEvNT_6ParamsE --------------------------
	.section	.nv.shared._ZN7cutlass13device_kernelINS_4gemm6kernel13GemmUniversalIN4cute5tupleIJiiiiEEENS1_10collective13CollectiveMmaINS1_34MainloopSm90TmaGmmaWarpSpecializedILi4ENS5_IJNS4_1CILi2EEENSA_ILi1EEESC_EEENS1_35KernelTmaWarpSpecializedCooperativeEEENS5_IJNSA_ILi128EEESG_NSA_ILi64EEEEEENS_10bfloat16_tENS5_IJlSC_lEEESJ_SK_NS4_8TiledMMAINS4_8MMA_AtomIJNS4_4SM904GMMA28MMA_64x128x16_F32BF16BF16_SSILNSO_5MajorE0ELSQ_0ELNSO_7ScaleInE1ELSR_1EEEEEENS4_6LayoutISD_NS5_IJSC_NSA_ILi0EEESV_EEEEENS5_IJNS4_10UnderscoreESY_SY_EEEEENS4_13SM90_TMA_LOADENS4_14ComposedLayoutINS4_7SwizzleILi3ELi4ELi3EEENS4_18smem_ptr_flag_bitsILi16EEENSU_INS5_IJNSA_ILi8EEESH_EEENS5_IJSH_SC_EEEEEEEvNS4_8identityENS4_23SM90_TMA_LOAD_MULTICASTES1B_vS1C_EENS_8epilogue10collective6detail29Sm90TmaWarpSpecializedAdapterINS1G_15DefaultEpilogueISJ_SK_SK_NS1F_6thread17LinearCombinationISJ_Li1EffLNS1K_9ScaleType4KindE0ELNS_15FloatRoundStyleE2ESJ_EENS1_15EpilogueDefaultEEEEEvvEEEEvNT_6ParamsE,"aw",@nobits
	.sectionflags	@""
	.align	16
	.zero		1024


//--------------------- .nv.shared.reserved.0     --------------------------
	.section	.nv.shared.reserved.0,"aw",@nobits
	.weak		__nv_reservedSMEM_offset_0_alias
	.size		__nv_reservedSMEM_offset_0_alias, 0, 0
	.other		__nv_reservedSMEM_offset_0_alias,@"STO_CUDA_RESERVED_SHARED STV_DEFAULT"
__nv_reservedSMEM_offset_0_alias:
	.zero		0


//--------------------- .nv.global                --------------------------
	.section	.nv.global,"aw",@nobits
.nv.global:
	.type		_ZN39_INTERNAL_9509851f_4_k_cu_22a1e537_37764cute1_E,@object
	.size		_ZN39_INTERNAL_9509851f_4_k_cu_22a1e537_37764cute1_E,(_ZN39_INTERNAL_9509851f_4_k_cu_22a1e537_37764cuda3std3__45__cpo6cbeginE - _ZN39_INTERNAL_9509851f_4_k_cu_22a1e537_37764cute1_E)
_ZN39_INTERNAL_9509851f_4_k_cu_22a1e537_37764cute1_E:
	.zero		1
	.type		_ZN39_INTERNAL_9509851f_4_k_cu_22a1e537_37764cuda3std3__45__cpo6cbeginE,@object
	.size		_ZN39_INTERNAL_9509851f_4_k_cu_22a1e537_37764cuda3std3__45__cpo6cbeginE,(_ZN39_INTERNAL_9509851f_4_k_cu_22a1e537_37764cuda3std3__48in_placeE - _ZN39_INTERNAL_9509851f_4_k_cu_22a1e537_37764cuda3std3__45__cpo6cbeginE)
_ZN39_INTERNAL_9509851f_4_k_cu_22a1e537_37764cuda3std3__45__cpo6cbeginE:
	.zero		1
	.type		_ZN39_INTERNAL_9509851f_4_k_cu_22a1e537_37764cuda3std3__48in_placeE,@object
	.size		_ZN39_INTERNAL_9509851f_4_k_cu_22a1e537_37764cuda3std3__48in_placeE,(_ZN39_INTERNAL_9509851f_4_k_cu_22a1e537_37764cuda3std6ranges3__45__cpo9iter_moveE - _ZN39_INTERNAL_9509851f_4_k_cu_22a1e537_37764cuda3std3__48in_placeE)
_ZN39_INTERNAL_9509851f_4_k_cu_22a1e537_37764cuda3std3__48in_placeE:
	.zero		1
	.type		_ZN39_INTERNAL_9509851f_4_k_cu_22a1e537_37764cuda3std6ranges3__45__cpo9iter_moveE,@object
	.size		_ZN39_INTERNAL_9509851f_4_k_cu_22a1e537_37764cuda3std6ranges3__45__cpo9iter_moveE,(_ZN39_INTERNAL_9509851f_4_k_cu_22a1e537_37764cuda3std3__45__cpo5beginE - _ZN39_INTERNAL_9509851f_4_k_cu_22a1e537_37764cuda3std6ranges3__45__cpo9iter_moveE)
_ZN39_INTERNAL_9509851f_4_k_cu_22a1e537_37764cuda3std6ranges3__45__cpo9iter_moveE:
	.zero		1
	.type		_ZN39_INTERNAL_9509851f_4_k_cu_22a1e537_37764cuda3std3__45__cpo5beginE,@object
	.size		_ZN39_INTERNAL_9509851f_4_k_cu_22a1e537_37764cuda3std3__45__cpo5beginE,(_ZN39_INTERNAL_9509851f_4_k_cu_22a1e537_37764cuda3std3__441_GLOBAL__N__9509851f_4_k_cu_22a1e537_37766ignoreE - _ZN39_INTERNAL_9509851f_4_k_cu_22a1e537_37764cuda3std3__45__cpo5beginE)
_ZN39_INTERNAL_9509851f_4_k_cu_22a1e537_37764cuda3std3__45__cpo5beginE:
	.zero		1
	.type		_ZN39_INTERNAL_9509851f_4_k_cu_22a1e537_37764cuda3std3__441_GLOBAL__N__9509851f_4_k_cu_22a1e537_37766ignoreE,@object
	.size		_ZN39_INTERNAL_9509851f_4_k_cu_22a1e537_37764cuda3std3__441_GLOBAL__N__9509851f_4_k_cu_22a1e537_37766ignoreE,(_ZN39_INTERNAL_9509851f_4_k_cu_22a1e537_37764cute7productE - _ZN39_INTERNAL_9509851f_4_k_cu_22a1e537_37764cuda3std3__441_GLOBAL__N__9509851f_4_k_cu_22a1e537_37766ignoreE)
_ZN39_INTERNAL_9509851f_4_k_cu_22a1e537_37764cuda3std3__441_GLOBAL__N__9509851f_4_k_cu_22a1e537_37766ignoreE:
	.zero		1
	.type		_ZN39_INTERNAL_9509851f_4_k_cu_22a1e537_37764cute7productE,@object
	.size		_ZN39_INTERNAL_9509851f_4_k_cu_22a1e537_37764cute7productE,(_ZN39_INTERNAL_9509851f_4_k_cu_22a1e537_37764cuda3std3__45__cpo3endE - _ZN39_INTERNAL_9509851f_4_k_cu_22a1e537_37764cute7productE)
_ZN39_INTERNAL_9509851f_4_k_cu_22a1e537_37764cute7productE:
	.zero		1
	.type		_ZN39_INTERNAL_9509851f_4_k_cu_22a1e537_37764cuda3std3__45__cpo3endE,@object
	.size		_ZN39_INTERNAL_9509851f_4_k_cu_22a1e537_37764cuda3std3__45__cpo3endE,(_ZN39_INTERNAL_9509851f_4_k_cu_22a1e537_37764cuda3std3__419piecewise_constructE - _ZN39_INTERNAL_9509851f_4_k_cu_22a1e537_37764cuda3std3__45__cpo3endE)
_ZN39_INTERNAL_9509851f_4_k_cu_22a1e537_37764cuda3std3__45__cpo3endE:
	.zero		1
	.type		_ZN39_INTERNAL_9509851f_4_k_cu_22a1e537_37764cuda3std3__419piecewise_constructE,@object
	.size		_ZN39_INTERNAL_9509851f_4_k_cu_22a1e537_37764cuda3std3__419piecewise_constructE,(_ZN39_INTERNAL_9509851f_4_k_cu_22a1e537_37764cuda3std3__45__cpo4cendE - _ZN39_INTERNAL_9509851f_4_k_cu_22a1e537_37764cuda3std3__419piecewise_constructE)
_ZN39_INTERNAL_9509851f_4_k_cu_22a1e537_37764cuda3std3__419piecewise_constructE:
	.zero		1
	.type		_ZN39_INTERNAL_9509851f_4_k_cu_22a1e537_37764cuda3std3__45__cpo4cendE,@object
	.size		_ZN39_INTERNAL_9509851f_4_k_cu_22a1e537_37764cuda3std3__45__cpo4cendE,(_ZN39_INTERNAL_9509851f_4_k_cu_22a1e537_37764cuda3std6ranges3__45__cpo4swapE - _ZN39_INTERNAL_9509851f_4_k_cu_22a1e537_37764cuda3std3__45__cpo4cendE)
_ZN39_INTERNAL_9509851f_4_k_cu_22a1e537_37764cuda3std3__45__cpo4cendE:
	.zero		1
	.type		_ZN39_INTERNAL_9509851f_4_k_cu_22a1e537_37764cuda3std6ranges3__45__cpo4swapE,@object
	.size		_ZN39_INTERNAL_9509851f_4_k_cu_22a1e537_37764cuda3std6ranges3__45__cpo4swapE,(.L_8 - _ZN39_INTERNAL_9509851f_4_k_cu_22a1e537_37764cuda3std6ranges3__45__cpo4swapE)
_ZN39_INTERNAL_9509851f_4_k_cu_22a1e537_37764cuda3std6ranges3__45__cpo4swapE:
	.zero		1
.L_8:


//--------------------- .nv.constant0._ZN7cutlass13device_kernelINS_4gemm6kernel13GemmUniversalIN4cute5tupleIJiiiiEEENS1_10collective13CollectiveMmaINS1_34MainloopSm90TmaGmmaWarpSpecializedILi4ENS5_IJNS4_1CILi2EEENSA_ILi1EEESC_EEENS1_35KernelTmaWarpSpecializedCooperativeEEENS5_IJNSA_ILi128EEESG_NSA_ILi64EEEEEENS_10bfloat16_tENS5_IJlSC_lEEESJ_SK_NS4_8TiledMMAINS4_8MMA_AtomIJNS4_4SM904GMMA28MMA_64x128x16_F32BF16BF16_SSILNSO_5MajorE0ELSQ_0ELNSO_7ScaleInE1ELSR_1EEEEEENS4_6LayoutISD_NS5_IJSC_NSA_ILi0EEESV_EEEEENS5_IJNS4_10UnderscoreESY_SY_EEEEENS4_13SM90_TMA_LOADENS4_14ComposedLayoutINS4_7SwizzleILi3ELi4ELi3EEENS4_18smem_ptr_flag_bitsILi16EEENSU_INS5_IJNSA_ILi8EEESH_EEENS5_IJSH_SC_EEEEEEEvNS4_8identityENS4_23SM90_TMA_LOAD_MULTICASTES1B_vS1C_EENS_8epilogue10collective6detail29Sm90TmaWarpSpecializedAdapterINS1G_15DefaultEpilogueISJ_SK_SK_NS1F_6thread17LinearCombinationISJ_Li1EffLNS1K_9ScaleType4KindE0ELNS_15FloatRoundStyleE2ESJ_EENS1_15EpilogueDefaultEEEEEvvEEEEvNT_6ParamsE --------------------------
	.section	.nv.constant0._ZN7cutlass13device_kernelINS_4gemm6kernel13GemmUniversalIN4cute5tupleIJiiiiEEENS1_10collective13CollectiveMmaINS1_34MainloopSm90TmaGmmaWarpSpecializedILi4ENS5_IJNS4_1CILi2EEENSA_ILi1EEESC_EEENS1_35KernelTmaWarpSpecializedCooperativeEEENS5_IJNSA_ILi128EEESG_NSA_ILi64EEEEEENS_10bfloat16_tENS5_IJlSC_lEEESJ_SK_NS4_8TiledMMAINS4_8MMA_AtomIJNS4_4SM904GMMA28MMA_64x128x16_F32BF16BF16_SSILNSO_5MajorE0ELSQ_0ELNSO_7ScaleInE1ELSR_1EEEEEENS4_6LayoutISD_NS5_IJSC_NSA_ILi0EEESV_EEEEENS5_IJNS4_10UnderscoreESY_SY_EEEEENS4_13SM90_TMA_LOADENS4_14ComposedLayoutINS4_7SwizzleILi3ELi4ELi3EEENS4_18smem_ptr_flag_bitsILi16EEENSU_INS5_IJNSA_ILi8EEESH_EEENS5_IJSH_SC_EEEEEEEvNS4_8identityENS4_23SM90_TMA_LOAD_MULTICASTES1B_vS1C_EENS_8epilogue10collective6detail29Sm90TmaWarpSpecializedAdapterINS1G_15DefaultEpilogueISJ_SK_SK_NS1F_6thread17LinearCombinationISJ_Li1EffLNS1K_9ScaleType4KindE0ELNS_15FloatRoundStyleE2ESJ_EENS1_15EpilogueDefaultEEEEEvvEEEEvNT_6ParamsE,"a",@progbits
	.sectionflags	@""
	.align	4
.nv.constant0._ZN7cutlass13device_kernelINS_4gemm6kernel13GemmUniversalIN4cute5tupleIJiiiiEEENS1_10collective13CollectiveMmaINS1_34MainloopSm90TmaGmmaWarpSpecializedILi4ENS5_IJNS4_1CILi2EEENSA_ILi1EEESC_EEENS1_35KernelTmaWarpSpecializedCooperativeEEENS5_IJNSA_ILi128EEESG_NSA_ILi64EEEEEENS_10bfloat16_tENS5_IJlSC_lEEESJ_SK_NS4_8TiledMMAINS4_8MMA_AtomIJNS4_4SM904GMMA28MMA_64x128x16_F32BF16BF16_SSILNSO_5MajorE0ELSQ_0ELNSO_7ScaleInE1ELSR_1EEEEEENS4_6LayoutISD_NS5_IJSC_NSA_ILi0EEESV_EEEEENS5_IJNS4_10UnderscoreESY_SY_EEEEENS4_13SM90_TMA_LOADENS4_14ComposedLayoutINS4_7SwizzleILi3ELi4ELi3EEENS4_18smem_ptr_flag_bitsILi16EEENSU_INS5_IJNSA_ILi8EEESH_EEENS5_IJSH_SC_EEEEEEEvNS4_8identityENS4_23SM90_TMA_LOAD_MULTICASTES1B_vS1C_EENS_8epilogue10collective6detail29Sm90TmaWarpSpecializedAdapterINS1G_15DefaultEpilogueISJ_SK_SK_NS1F_6thread17LinearCombinationISJ_Li1EffLNS1K_9ScaleType4KindE0ELNS_15FloatRoundStyleE2ESJ_EENS1_15EpilogueDefaultEEEEEvvEEEEvNT_6ParamsE:
	.zero		1664


//--------------------- SYMBOLS --------------------------

	.type		.nv.reservedSmem.offset0,@object
	.size		.nv.reservedSmem.offset0,0x4
	.type		__assertfail,@function
